//
// Generated by NVIDIA NVVM Compiler
//
// Compiler Build ID: CL-36424714
// Cuda compilation tools, release 13.0, V13.0.88
// Based on NVVM 20.0.0
//

.version 9.0
.target sm_100
.address_size 64

	// .globl	_Z15rasterizeKernelPKfPKiiiiPfPi

.visible .entry _Z15rasterizeKernelPKfPKiiiiPfPi(
	.param .u64 .ptr .align 1 _Z15rasterizeKernelPKfPKiiiiPfPi_param_0,
	.param .u64 .ptr .align 1 _Z15rasterizeKernelPKfPKiiiiPfPi_param_1,
	.param .u32 _Z15rasterizeKernelPKfPKiiiiPfPi_param_2,
	.param .u32 _Z15rasterizeKernelPKfPKiiiiPfPi_param_3,
	.param .u32 _Z15rasterizeKernelPKfPKiiiiPfPi_param_4,
	.param .u64 .ptr .align 1 _Z15rasterizeKernelPKfPKiiiiPfPi_param_5,
	.param .u64 .ptr .align 1 _Z15rasterizeKernelPKfPKiiiiPfPi_param_6
)
{
	.reg .pred 	%p<17>;
	.reg .b32 	%r<46>;
	.reg .b32 	%f<83>;
	.reg .b64 	%rd<28>;

	ld.param.u64 	%rd11, [_Z15rasterizeKernelPKfPKiiiiPfPi_param_1];
	ld.param.u32 	%r12, [_Z15rasterizeKernelPKfPKiiiiPfPi_param_2];
	ld.param.u32 	%r15, [_Z15rasterizeKernelPKfPKiiiiPfPi_param_3];
	ld.param.u32 	%r14, [_Z15rasterizeKernelPKfPKiiiiPfPi_param_4];
	ld.param.u64 	%rd12, [_Z15rasterizeKernelPKfPKiiiiPfPi_param_5];
	ld.param.u64 	%rd13, [_Z15rasterizeKernelPKfPKiiiiPfPi_param_6];
	cvta.to.global.u64 	%rd1, %rd11;
	cvta.to.global.u64 	%rd2, %rd13;
	cvta.to.global.u64 	%rd3, %rd12;
	mov.u32 	%r16, %ctaid.x;
	mov.u32 	%r17, %ntid.x;
	mov.u32 	%r18, %tid.x;
	mad.lo.s32 	%r1, %r16, %r17, %r18;
	mov.u32 	%r19, %ctaid.y;
	mov.u32 	%r20, %ntid.y;
	mov.u32 	%r21, %tid.y;
	mad.lo.s32 	%r22, %r19, %r20, %r21;
	setp.ge.s32 	%p1, %r1, %r14;
	setp.ge.s32 	%p2, %r22, %r15;
	or.pred  	%p3, %p1, %p2;
	@%p3 bra 	$L__BB0_12;
	mad.lo.s32 	%r3, %r14, %r22, %r1;
	cvt.rn.f32.s32 	%f34, %r1;
	add.f32 	%f35, %f34, %f34;
	cvt.rn.f32.s32 	%f36, %r14;
	div.rn.f32 	%f1, %f35, %f36;
	cvt.rn.f32.u32 	%f37, %r22;
	add.f32 	%f38, %f37, %f37;
	cvt.rn.f32.u32 	%f39, %r15;
	div.rn.f32 	%f2, %f38, %f39;
	setp.lt.s32 	%p4, %r12, 1;
	mov.b32 	%r44, -1;
	mov.f32 	%f76, 0f00000000;
	mov.f32 	%f78, %f76;
	mov.f32 	%f79, %f76;
	@%p4 bra 	$L__BB0_9;
	neg.s32 	%r41, %r12;
	add.s64 	%rd27, %rd1, 4;
	add.f32 	%f3, %f2, 0fBF800000;
	add.f32 	%f4, %f1, 0fBF800000;
	mov.b32 	%r44, -1;
	mov.f32 	%f77, 0f501502F9;
	mov.f32 	%f79, 0f00000000;
	mov.b32 	%r42, 0;
	mov.f32 	%f78, %f79;
	mov.f32 	%f76, %f79;
$L__BB0_3:
	ld.param.u64 	%rd26, [_Z15rasterizeKernelPKfPKiiiiPfPi_param_0];
	ld.global.nc.u32 	%r26, [%rd27+-4];
	ld.global.nc.u32 	%r27, [%rd27];
	ld.global.nc.u32 	%r28, [%rd27+4];
	shl.b32 	%r29, %r26, 2;
	cvta.to.global.u64 	%rd14, %rd26;
	mul.wide.s32 	%rd15, %r29, 4;
	add.s64 	%rd6, %rd14, %rd15;
	ld.global.nc.f32 	%f9, [%rd6+12];
	shl.b32 	%r30, %r27, 2;
	mul.wide.s32 	%rd16, %r30, 4;
	add.s64 	%rd7, %rd14, %rd16;
	ld.global.nc.f32 	%f42, [%rd7+12];
	shl.b32 	%r31, %r28, 2;
	mul.wide.s32 	%rd17, %r31, 4;
	add.s64 	%rd8, %rd14, %rd17;
	ld.global.nc.f32 	%f43, [%rd8+12];
	min.f32 	%f44, %f9, %f42;
	min.f32 	%f45, %f44, %f43;
	setp.le.f32 	%p5, %f45, 0f00000000;
	@%p5 bra 	$L__BB0_8;
	ld.global.nc.f32 	%f46, [%rd8+8];
	ld.global.nc.f32 	%f47, [%rd8+4];
	ld.global.nc.f32 	%f48, [%rd8];
	ld.global.nc.f32 	%f49, [%rd7+8];
	ld.global.nc.f32 	%f50, [%rd7+4];
	ld.global.nc.f32 	%f51, [%rd7];
	ld.global.nc.f32 	%f52, [%rd6+8];
	ld.global.nc.f32 	%f53, [%rd6+4];
	ld.global.nc.f32 	%f54, [%rd6];
	div.rn.f32 	%f55, %f54, %f9;
	div.rn.f32 	%f12, %f53, %f9;
	div.rn.f32 	%f13, %f52, %f9;
	div.rn.f32 	%f56, %f51, %f42;
	div.rn.f32 	%f57, %f50, %f42;
	div.rn.f32 	%f14, %f49, %f42;
	div.rn.f32 	%f15, %f48, %f43;
	div.rn.f32 	%f16, %f47, %f43;
	div.rn.f32 	%f17, %f46, %f43;
	sub.f32 	%f18, %f57, %f16;
	sub.f32 	%f19, %f55, %f15;
	mul.f32 	%f58, %f18, %f19;
	sub.f32 	%f20, %f15, %f56;
	sub.f32 	%f59, %f12, %f16;
	fma.rn.f32 	%f21, %f20, %f59, %f58;
	abs.f32 	%f60, %f21;
	setp.lt.f32 	%p6, %f60, 0f2EDBE6FF;
	@%p6 bra 	$L__BB0_8;
	sub.f32 	%f61, %f4, %f15;
	sub.f32 	%f62, %f3, %f16;
	mul.f32 	%f63, %f62, %f20;
	fma.rn.f32 	%f64, %f61, %f18, %f63;
	div.rn.f32 	%f22, %f64, %f21;
	sub.f32 	%f65, %f16, %f12;
	mul.f32 	%f66, %f62, %f19;
	fma.rn.f32 	%f67, %f61, %f65, %f66;
	div.rn.f32 	%f23, %f67, %f21;
	mov.f32 	%f68, 0f3F800000;
	sub.f32 	%f69, %f68, %f22;
	sub.f32 	%f24, %f69, %f23;
	setp.ltu.f32 	%p7, %f22, 0f00000000;
	setp.ge.f32 	%p8, %f23, 0f00000000;
	setp.ge.f32 	%p9, %f24, 0f00000000;
	and.pred  	%p10, %p8, %p9;
	not.pred 	%p12, %p10;
	or.pred  	%p13, %p7, %p12;
	@%p13 bra 	$L__BB0_8;
	mul.f32 	%f70, %f14, %f23;
	fma.rn.f32 	%f71, %f13, %f22, %f70;
	fma.rn.f32 	%f25, %f17, %f24, %f71;
	setp.geu.f32 	%p14, %f25, %f77;
	@%p14 bra 	$L__BB0_8;
	mov.f32 	%f76, %f22;
	mov.u32 	%r44, %r42;
	mov.f32 	%f77, %f25;
	mov.f32 	%f78, %f23;
	mov.f32 	%f79, %f24;
$L__BB0_8:
	add.s32 	%r42, %r42, 1;
	add.s32 	%r41, %r41, 1;
	setp.ne.s32 	%p15, %r41, 0;
	add.s64 	%rd27, %rd27, 12;
	@%p15 bra 	$L__BB0_3;
$L__BB0_9:
	setp.lt.s32 	%p16, %r44, 0;
	@%p16 bra 	$L__BB0_11;
	shl.b32 	%r35, %r3, 2;
	mul.wide.s32 	%rd21, %r35, 4;
	add.s64 	%rd22, %rd3, %rd21;
	st.global.f32 	[%rd22], %f76;
	st.global.f32 	[%rd22+4], %f78;
	st.global.f32 	[%rd22+8], %f79;
	mov.b32 	%r36, 1065353216;
	st.global.u32 	[%rd22+12], %r36;
	add.s64 	%rd23, %rd2, %rd21;
	st.global.u32 	[%rd23], %r44;
	mul.lo.s32 	%r37, %r44, 3;
	mul.wide.u32 	%rd24, %r37, 4;
	add.s64 	%rd25, %rd1, %rd24;
	ld.global.nc.u32 	%r38, [%rd25];
	st.global.u32 	[%rd23+4], %r38;
	ld.global.nc.u32 	%r39, [%rd25+4];
	st.global.u32 	[%rd23+8], %r39;
	ld.global.nc.u32 	%r40, [%rd25+8];
	st.global.u32 	[%rd23+12], %r40;
	bra.uni 	$L__BB0_12;
$L__BB0_11:
	shl.b32 	%r32, %r3, 2;
	mul.wide.s32 	%rd18, %r32, 4;
	add.s64 	%rd19, %rd3, %rd18;
	mov.b32 	%r33, 0;
	st.global.u32 	[%rd19], %r33;
	st.global.u32 	[%rd19+4], %r33;
	st.global.u32 	[%rd19+8], %r33;
	st.global.u32 	[%rd19+12], %r33;
	add.s64 	%rd20, %rd2, %rd18;
	mov.b32 	%r34, -1;
	st.global.u32 	[%rd20], %r34;
	st.global.u32 	[%rd20+4], %r33;
	st.global.u32 	[%rd20+8], %r33;
	st.global.u32 	[%rd20+12], %r33;
$L__BB0_12:
	ret;

}
	// .globl	_Z17interpolateKernelPKfS0_PKiS2_iiiPf
.visible .entry _Z17interpolateKernelPKfS0_PKiS2_iiiPf(
	.param .u64 .ptr .align 1 _Z17interpolateKernelPKfS0_PKiS2_iiiPf_param_0,
	.param .u64 .ptr .align 1 _Z17interpolateKernelPKfS0_PKiS2_iiiPf_param_1,
	.param .u64 .ptr .align 1 _Z17interpolateKernelPKfS0_PKiS2_iiiPf_param_2,
	.param .u64 .ptr .align 1 _Z17interpolateKernelPKfS0_PKiS2_iiiPf_param_3,
	.param .u32 _Z17interpolateKernelPKfS0_PKiS2_iiiPf_param_4,
	.param .u32 _Z17interpolateKernelPKfS0_PKiS2_iiiPf_param_5,
	.param .u32 _Z17interpolateKernelPKfS0_PKiS2_iiiPf_param_6,
	.param .u64 .ptr .align 1 _Z17interpolateKernelPKfS0_PKiS2_iiiPf_param_7
)
{
	.reg .pred 	%p<33>;
	.reg .b32 	%r<121>;
	.reg .b32 	%f<95>;
	.reg .b64 	%rd<64>;

	ld.param.u64 	%rd8, [_Z17interpolateKernelPKfS0_PKiS2_iiiPf_param_0];
	ld.param.u64 	%rd6, [_Z17interpolateKernelPKfS0_PKiS2_iiiPf_param_1];
	ld.param.u64 	%rd7, [_Z17interpolateKernelPKfS0_PKiS2_iiiPf_param_2];
	ld.param.u32 	%r56, [_Z17interpolateKernelPKfS0_PKiS2_iiiPf_param_4];
	ld.param.u32 	%r58, [_Z17interpolateKernelPKfS0_PKiS2_iiiPf_param_5];
	ld.param.u32 	%r57, [_Z17interpolateKernelPKfS0_PKiS2_iiiPf_param_6];
	ld.param.u64 	%rd9, [_Z17interpolateKernelPKfS0_PKiS2_iiiPf_param_7];
	cvta.to.global.u64 	%rd1, %rd8;
	cvta.to.global.u64 	%rd2, %rd9;
	mov.u32 	%r60, %ctaid.x;
	mov.u32 	%r61, %ntid.x;
	mov.u32 	%r62, %tid.x;
	mad.lo.s32 	%r1, %r60, %r61, %r62;
	mov.u32 	%r63, %ctaid.y;
	mov.u32 	%r64, %ntid.y;
	mov.u32 	%r65, %tid.y;
	mad.lo.s32 	%r66, %r63, %r64, %r65;
	setp.ge.s32 	%p1, %r1, %r57;
	setp.ge.s32 	%p2, %r66, %r58;
	or.pred  	%p3, %p1, %p2;
	@%p3 bra 	$L__BB1_39;
	cvta.to.global.u64 	%rd10, %rd6;
	mad.lo.s32 	%r3, %r57, %r66, %r1;
	shl.b32 	%r4, %r3, 2;
	mul.wide.s32 	%rd11, %r4, 4;
	add.s64 	%rd12, %rd10, %rd11;
	ld.global.nc.f32 	%f1, [%rd12];
	ld.global.nc.f32 	%f2, [%rd12+4];
	ld.global.nc.f32 	%f3, [%rd12+8];
	ld.global.nc.f32 	%f4, [%rd12+12];
	setp.gt.f32 	%p4, %f4, 0f00000000;
	@%p4 bra 	$L__BB1_14;
	setp.lt.s32 	%p5, %r56, 1;
	@%p5 bra 	$L__BB1_39;
	mul.lo.s32 	%r5, %r3, %r56;
	and.b32  	%r6, %r56, 7;
	setp.lt.u32 	%p6, %r56, 8;
	mov.b32 	%r118, 0;
	@%p6 bra 	$L__BB1_6;
	and.b32  	%r118, %r56, 2147483640;
	neg.s32 	%r111, %r118;
	add.s64 	%rd3, %rd2, 16;
	mov.u32 	%r110, %r5;
$L__BB1_5:
	.pragma "nounroll";
	mul.wide.s32 	%rd13, %r110, 4;
	add.s64 	%rd14, %rd3, %rd13;
	mov.b32 	%r68, 0;
	st.global.u32 	[%rd14+-16], %r68;
	st.global.u32 	[%rd14+-12], %r68;
	st.global.u32 	[%rd14+-8], %r68;
	st.global.u32 	[%rd14+-4], %r68;
	st.global.u32 	[%rd14], %r68;
	st.global.u32 	[%rd14+4], %r68;
	st.global.u32 	[%rd14+8], %r68;
	st.global.u32 	[%rd14+12], %r68;
	add.s32 	%r111, %r111, 8;
	add.s32 	%r110, %r110, 8;
	setp.eq.s32 	%p7, %r111, 0;
	@%p7 bra 	$L__BB1_6;
	bra.uni 	$L__BB1_5;
$L__BB1_6:
	setp.eq.s32 	%p8, %r6, 0;
	@%p8 bra 	$L__BB1_39;
	and.b32  	%r51, %r56, 3;
	setp.lt.u32 	%p9, %r6, 4;
	@%p9 bra 	$L__BB1_9;
	add.s32 	%r69, %r118, %r5;
	mul.wide.s32 	%rd15, %r69, 4;
	add.s64 	%rd16, %rd2, %rd15;
	mov.b32 	%r70, 0;
	st.global.u32 	[%rd16], %r70;
	st.global.u32 	[%rd16+4], %r70;
	st.global.u32 	[%rd16+8], %r70;
	st.global.u32 	[%rd16+12], %r70;
	add.s32 	%r118, %r118, 4;
$L__BB1_9:
	setp.eq.s32 	%p10, %r51, 0;
	@%p10 bra 	$L__BB1_39;
	setp.eq.s32 	%p11, %r51, 1;
	@%p11 bra 	$L__BB1_12;
	add.s32 	%r71, %r118, %r5;
	mul.wide.s32 	%rd17, %r71, 4;
	add.s64 	%rd18, %rd2, %rd17;
	mov.b32 	%r72, 0;
	st.global.u32 	[%rd18], %r72;
	st.global.u32 	[%rd18+4], %r72;
	add.s32 	%r118, %r118, 2;
$L__BB1_12:
	and.b32  	%r73, %r56, 1;
	setp.eq.b32 	%p12, %r73, 1;
	not.pred 	%p13, %p12;
	@%p13 bra 	$L__BB1_39;
	add.s32 	%r74, %r118, %r5;
	mul.wide.s32 	%rd19, %r74, 4;
	add.s64 	%rd20, %rd2, %rd19;
	mov.b32 	%r75, 0;
	st.global.u32 	[%rd20], %r75;
	bra.uni 	$L__BB1_39;
$L__BB1_14:
	cvta.to.global.u64 	%rd21, %rd7;
	add.s64 	%rd4, %rd21, %rd11;
	ld.global.nc.u32 	%r76, [%rd4];
	setp.gt.s32 	%p14, %r76, -1;
	@%p14 bra 	$L__BB1_27;
	setp.lt.s32 	%p15, %r56, 1;
	@%p15 bra 	$L__BB1_39;
	mul.lo.s32 	%r9, %r3, %r56;
	and.b32  	%r10, %r56, 7;
	setp.lt.u32 	%p16, %r56, 8;
	mov.b32 	%r115, 0;
	@%p16 bra 	$L__BB1_19;
	and.b32  	%r115, %r56, 2147483640;
	neg.s32 	%r109, %r115;
	add.s64 	%rd5, %rd2, 16;
	mov.u32 	%r108, %r9;
$L__BB1_18:
	.pragma "nounroll";
	mul.wide.s32 	%rd23, %r108, 4;
	add.s64 	%rd24, %rd5, %rd23;
	mov.b32 	%r78, 0;
	st.global.u32 	[%rd24+-16], %r78;
	st.global.u32 	[%rd24+-12], %r78;
	st.global.u32 	[%rd24+-8], %r78;
	st.global.u32 	[%rd24+-4], %r78;
	st.global.u32 	[%rd24], %r78;
	st.global.u32 	[%rd24+4], %r78;
	st.global.u32 	[%rd24+8], %r78;
	st.global.u32 	[%rd24+12], %r78;
	add.s32 	%r109, %r109, 8;
	add.s32 	%r108, %r108, 8;
	setp.eq.s32 	%p17, %r109, 0;
	@%p17 bra 	$L__BB1_19;
	bra.uni 	$L__BB1_18;
$L__BB1_19:
	setp.eq.s32 	%p18, %r10, 0;
	@%p18 bra 	$L__BB1_39;
	and.b32  	%r45, %r56, 3;
	setp.lt.u32 	%p19, %r10, 4;
	@%p19 bra 	$L__BB1_22;
	add.s32 	%r79, %r115, %r9;
	mul.wide.s32 	%rd25, %r79, 4;
	add.s64 	%rd26, %rd2, %rd25;
	mov.b32 	%r80, 0;
	st.global.u32 	[%rd26], %r80;
	st.global.u32 	[%rd26+4], %r80;
	st.global.u32 	[%rd26+8], %r80;
	st.global.u32 	[%rd26+12], %r80;
	add.s32 	%r115, %r115, 4;
$L__BB1_22:
	setp.eq.s32 	%p20, %r45, 0;
	@%p20 bra 	$L__BB1_39;
	setp.eq.s32 	%p21, %r45, 1;
	@%p21 bra 	$L__BB1_25;
	add.s32 	%r81, %r115, %r9;
	mul.wide.s32 	%rd27, %r81, 4;
	add.s64 	%rd28, %rd2, %rd27;
	mov.b32 	%r82, 0;
	st.global.u32 	[%rd28], %r82;
	st.global.u32 	[%rd28+4], %r82;
	add.s32 	%r115, %r115, 2;
$L__BB1_25:
	and.b32  	%r83, %r56, 1;
	setp.eq.b32 	%p22, %r83, 1;
	not.pred 	%p23, %p22;
	@%p23 bra 	$L__BB1_39;
	add.s32 	%r84, %r115, %r9;
	mul.wide.s32 	%rd29, %r84, 4;
	add.s64 	%rd30, %rd2, %rd29;
	mov.b32 	%r85, 0;
	st.global.u32 	[%rd30], %r85;
	bra.uni 	$L__BB1_39;
$L__BB1_27:
	setp.lt.s32 	%p24, %r56, 1;
	@%p24 bra 	$L__BB1_39;
	ld.global.nc.u32 	%r87, [%rd4+12];
	ld.global.nc.u32 	%r88, [%rd4+8];
	ld.global.nc.u32 	%r89, [%rd4+4];
	mul.lo.s32 	%r13, %r89, %r56;
	mul.lo.s32 	%r14, %r88, %r56;
	mul.lo.s32 	%r15, %r87, %r56;
	mul.lo.s32 	%r16, %r3, %r56;
	and.b32  	%r17, %r56, 7;
	setp.lt.u32 	%p25, %r56, 8;
	mov.b32 	%r113, 0;
	@%p25 bra 	$L__BB1_31;
	and.b32  	%r113, %r56, 2147483640;
	neg.s32 	%r107, %r113;
	add.s64 	%rd32, %rd1, 16;
	mov.u32 	%r103, %r16;
	mov.u32 	%r104, %r15;
	mov.u32 	%r105, %r14;
	mov.u32 	%r106, %r13;
$L__BB1_30:
	.pragma "nounroll";
	mul.wide.s32 	%rd31, %r106, 4;
	add.s64 	%rd33, %rd32, %rd31;
	mul.wide.s32 	%rd34, %r105, 4;
	add.s64 	%rd35, %rd32, %rd34;
	mul.wide.s32 	%rd36, %r104, 4;
	add.s64 	%rd37, %rd32, %rd36;
	mul.wide.s32 	%rd38, %r103, 4;
	add.s64 	%rd39, %rd2, %rd38;
	ld.global.nc.f32 	%f5, [%rd33+-16];
	ld.global.nc.f32 	%f6, [%rd35+-16];
	ld.global.nc.f32 	%f7, [%rd37+-16];
	mul.f32 	%f8, %f2, %f6;
	fma.rn.f32 	%f9, %f1, %f5, %f8;
	fma.rn.f32 	%f10, %f3, %f7, %f9;
	st.global.f32 	[%rd39], %f10;
	ld.global.nc.f32 	%f11, [%rd33+-12];
	ld.global.nc.f32 	%f12, [%rd35+-12];
	ld.global.nc.f32 	%f13, [%rd37+-12];
	mul.f32 	%f14, %f2, %f12;
	fma.rn.f32 	%f15, %f1, %f11, %f14;
	fma.rn.f32 	%f16, %f3, %f13, %f15;
	st.global.f32 	[%rd39+4], %f16;
	ld.global.nc.f32 	%f17, [%rd33+-8];
	ld.global.nc.f32 	%f18, [%rd35+-8];
	ld.global.nc.f32 	%f19, [%rd37+-8];
	mul.f32 	%f20, %f2, %f18;
	fma.rn.f32 	%f21, %f1, %f17, %f20;
	fma.rn.f32 	%f22, %f3, %f19, %f21;
	st.global.f32 	[%rd39+8], %f22;
	ld.global.nc.f32 	%f23, [%rd33+-4];
	ld.global.nc.f32 	%f24, [%rd35+-4];
	ld.global.nc.f32 	%f25, [%rd37+-4];
	mul.f32 	%f26, %f2, %f24;
	fma.rn.f32 	%f27, %f1, %f23, %f26;
	fma.rn.f32 	%f28, %f3, %f25, %f27;
	st.global.f32 	[%rd39+12], %f28;
	ld.global.nc.f32 	%f29, [%rd33];
	ld.global.nc.f32 	%f30, [%rd35];
	ld.global.nc.f32 	%f31, [%rd37];
	mul.f32 	%f32, %f2, %f30;
	fma.rn.f32 	%f33, %f1, %f29, %f32;
	fma.rn.f32 	%f34, %f3, %f31, %f33;
	st.global.f32 	[%rd39+16], %f34;
	ld.global.nc.f32 	%f35, [%rd33+4];
	ld.global.nc.f32 	%f36, [%rd35+4];
	ld.global.nc.f32 	%f37, [%rd37+4];
	mul.f32 	%f38, %f2, %f36;
	fma.rn.f32 	%f39, %f1, %f35, %f38;
	fma.rn.f32 	%f40, %f3, %f37, %f39;
	st.global.f32 	[%rd39+20], %f40;
	ld.global.nc.f32 	%f41, [%rd33+8];
	ld.global.nc.f32 	%f42, [%rd35+8];
	ld.global.nc.f32 	%f43, [%rd37+8];
	mul.f32 	%f44, %f2, %f42;
	fma.rn.f32 	%f45, %f1, %f41, %f44;
	fma.rn.f32 	%f46, %f3, %f43, %f45;
	st.global.f32 	[%rd39+24], %f46;
	ld.global.nc.f32 	%f47, [%rd33+12];
	ld.global.nc.f32 	%f48, [%rd35+12];
	ld.global.nc.f32 	%f49, [%rd37+12];
	mul.f32 	%f50, %f2, %f48;
	fma.rn.f32 	%f51, %f1, %f47, %f50;
	fma.rn.f32 	%f52, %f3, %f49, %f51;
	st.global.f32 	[%rd39+28], %f52;
	add.s32 	%r107, %r107, 8;
	add.s32 	%r106, %r106, 8;
	add.s32 	%r105, %r105, 8;
	add.s32 	%r104, %r104, 8;
	add.s32 	%r103, %r103, 8;
	setp.eq.s32 	%p26, %r107, 0;
	@%p26 bra 	$L__BB1_31;
	bra.uni 	$L__BB1_30;
$L__BB1_31:
	setp.eq.s32 	%p27, %r17, 0;
	@%p27 bra 	$L__BB1_39;
	and.b32  	%r39, %r56, 3;
	setp.lt.u32 	%p28, %r17, 4;
	@%p28 bra 	$L__BB1_34;
	add.s32 	%r90, %r113, %r13;
	mul.wide.s32 	%rd40, %r90, 4;
	add.s64 	%rd41, %rd1, %rd40;
	ld.global.nc.f32 	%f53, [%rd41];
	add.s32 	%r91, %r113, %r14;
	mul.wide.s32 	%rd42, %r91, 4;
	add.s64 	%rd43, %rd1, %rd42;
	ld.global.nc.f32 	%f54, [%rd43];
	add.s32 	%r92, %r113, %r15;
	mul.wide.s32 	%rd44, %r92, 4;
	add.s64 	%rd45, %rd1, %rd44;
	ld.global.nc.f32 	%f55, [%rd45];
	mul.f32 	%f56, %f2, %f54;
	fma.rn.f32 	%f57, %f1, %f53, %f56;
	fma.rn.f32 	%f58, %f3, %f55, %f57;
	add.s32 	%r93, %r113, %r16;
	mul.wide.s32 	%rd46, %r93, 4;
	add.s64 	%rd47, %rd2, %rd46;
	st.global.f32 	[%rd47], %f58;
	ld.global.nc.f32 	%f59, [%rd41+4];
	ld.global.nc.f32 	%f60, [%rd43+4];
	ld.global.nc.f32 	%f61, [%rd45+4];
	mul.f32 	%f62, %f2, %f60;
	fma.rn.f32 	%f63, %f1, %f59, %f62;
	fma.rn.f32 	%f64, %f3, %f61, %f63;
	st.global.f32 	[%rd47+4], %f64;
	ld.global.nc.f32 	%f65, [%rd41+8];
	ld.global.nc.f32 	%f66, [%rd43+8];
	ld.global.nc.f32 	%f67, [%rd45+8];
	mul.f32 	%f68, %f2, %f66;
	fma.rn.f32 	%f69, %f1, %f65, %f68;
	fma.rn.f32 	%f70, %f3, %f67, %f69;
	st.global.f32 	[%rd47+8], %f70;
	ld.global.nc.f32 	%f71, [%rd41+12];
	ld.global.nc.f32 	%f72, [%rd43+12];
	ld.global.nc.f32 	%f73, [%rd45+12];
	mul.f32 	%f74, %f2, %f72;
	fma.rn.f32 	%f75, %f1, %f71, %f74;
	fma.rn.f32 	%f76, %f3, %f73, %f75;
	st.global.f32 	[%rd47+12], %f76;
	add.s32 	%r113, %r113, 4;
$L__BB1_34:
	setp.eq.s32 	%p29, %r39, 0;
	@%p29 bra 	$L__BB1_39;
	setp.eq.s32 	%p30, %r39, 1;
	@%p30 bra 	$L__BB1_37;
	add.s32 	%r94, %r113, %r13;
	mul.wide.s32 	%rd48, %r94, 4;
	add.s64 	%rd49, %rd1, %rd48;
	ld.global.nc.f32 	%f77, [%rd49];
	add.s32 	%r95, %r113, %r14;
	mul.wide.s32 	%rd50, %r95, 4;
	add.s64 	%rd51, %rd1, %rd50;
	ld.global.nc.f32 	%f78, [%rd51];
	add.s32 	%r96, %r113, %r15;
	mul.wide.s32 	%rd52, %r96, 4;
	add.s64 	%rd53, %rd1, %rd52;
	ld.global.nc.f32 	%f79, [%rd53];
	mul.f32 	%f80, %f2, %f78;
	fma.rn.f32 	%f81, %f1, %f77, %f80;
	fma.rn.f32 	%f82, %f3, %f79, %f81;
	add.s32 	%r97, %r113, %r16;
	mul.wide.s32 	%rd54, %r97, 4;
	add.s64 	%rd55, %rd2, %rd54;
	st.global.f32 	[%rd55], %f82;
	ld.global.nc.f32 	%f83, [%rd49+4];
	ld.global.nc.f32 	%f84, [%rd51+4];
	ld.global.nc.f32 	%f85, [%rd53+4];
	mul.f32 	%f86, %f2, %f84;
	fma.rn.f32 	%f87, %f1, %f83, %f86;
	fma.rn.f32 	%f88, %f3, %f85, %f87;
	st.global.f32 	[%rd55+4], %f88;
	add.s32 	%r113, %r113, 2;
$L__BB1_37:
	and.b32  	%r98, %r56, 1;
	setp.eq.b32 	%p31, %r98, 1;
	not.pred 	%p32, %p31;
	@%p32 bra 	$L__BB1_39;
	add.s32 	%r99, %r113, %r13;
	mul.wide.s32 	%rd56, %r99, 4;
	add.s64 	%rd57, %rd1, %rd56;
	ld.global.nc.f32 	%f89, [%rd57];
	add.s32 	%r100, %r113, %r14;
	mul.wide.s32 	%rd58, %r100, 4;
	add.s64 	%rd59, %rd1, %rd58;
	ld.global.nc.f32 	%f90, [%rd59];
	add.s32 	%r101, %r113, %r15;
	mul.wide.s32 	%rd60, %r101, 4;
	add.s64 	%rd61, %rd1, %rd60;
	ld.global.nc.f32 	%f91, [%rd61];
	mul.f32 	%f92, %f2, %f90;
	fma.rn.f32 	%f93, %f1, %f89, %f92;
	fma.rn.f32 	%f94, %f3, %f91, %f93;
	add.s32 	%r102, %r113, %r16;
	mul.wide.s32 	%rd62, %r102, 4;
	add.s64 	%rd63, %rd2, %rd62;
	st.global.f32 	[%rd63], %f94;
$L__BB1_39:
	ret;

}
	// .globl	_Z13textureKernelPKfS0_iiiiiPf
.visible .entry _Z13textureKernelPKfS0_iiiiiPf(
	.param .u64 .ptr .align 1 _Z13textureKernelPKfS0_iiiiiPf_param_0,
	.param .u64 .ptr .align 1 _Z13textureKernelPKfS0_iiiiiPf_param_1,
	.param .u32 _Z13textureKernelPKfS0_iiiiiPf_param_2,
	.param .u32 _Z13textureKernelPKfS0_iiiiiPf_param_3,
	.param .u32 _Z13textureKernelPKfS0_iiiiiPf_param_4,
	.param .u32 _Z13textureKernelPKfS0_iiiiiPf_param_5,
	.param .u32 _Z13textureKernelPKfS0_iiiiiPf_param_6,
	.param .u64 .ptr .align 1 _Z13textureKernelPKfS0_iiiiiPf_param_7
)
{
	.reg .pred 	%p<11>;
	.reg .b32 	%r<75>;
	.reg .b32 	%f<90>;
	.reg .b64 	%rd<41>;

	ld.param.u64 	%rd5, [_Z13textureKernelPKfS0_iiiiiPf_param_0];
	ld.param.u64 	%rd4, [_Z13textureKernelPKfS0_iiiiiPf_param_1];
	ld.param.u32 	%r31, [_Z13textureKernelPKfS0_iiiiiPf_param_2];
	ld.param.u32 	%r32, [_Z13textureKernelPKfS0_iiiiiPf_param_3];
	ld.param.u32 	%r33, [_Z13textureKernelPKfS0_iiiiiPf_param_4];
	ld.param.u32 	%r35, [_Z13textureKernelPKfS0_iiiiiPf_param_5];
	ld.param.u32 	%r34, [_Z13textureKernelPKfS0_iiiiiPf_param_6];
	ld.param.u64 	%rd6, [_Z13textureKernelPKfS0_iiiiiPf_param_7];
	cvta.to.global.u64 	%rd1, %rd6;
	cvta.to.global.u64 	%rd2, %rd5;
	mov.u32 	%r37, %ctaid.x;
	mov.u32 	%r38, %ntid.x;
	mov.u32 	%r39, %tid.x;
	mad.lo.s32 	%r1, %r37, %r38, %r39;
	mov.u32 	%r40, %ctaid.y;
	mov.u32 	%r41, %ntid.y;
	mov.u32 	%r42, %tid.y;
	mad.lo.s32 	%r43, %r40, %r41, %r42;
	setp.ge.s32 	%p1, %r1, %r34;
	setp.ge.s32 	%p2, %r43, %r35;
	or.pred  	%p3, %p1, %p2;
	@%p3 bra 	$L__BB2_10;
	cvta.to.global.u64 	%rd7, %rd4;
	mad.lo.s32 	%r3, %r34, %r43, %r1;
	shl.b32 	%r44, %r3, 1;
	mul.wide.s32 	%rd8, %r44, 4;
	add.s64 	%rd9, %rd7, %rd8;
	ld.global.nc.f32 	%f5, [%rd9];
	ld.global.nc.f32 	%f6, [%rd9+4];
	cvt.rmi.f32.f32 	%f7, %f5;
	sub.f32 	%f8, %f5, %f7;
	cvt.rmi.f32.f32 	%f9, %f6;
	sub.f32 	%f10, %f6, %f9;
	add.s32 	%r4, %r32, -1;
	cvt.rn.f32.s32 	%f11, %r4;
	mul.f32 	%f12, %f8, %f11;
	add.s32 	%r5, %r31, -1;
	cvt.rn.f32.s32 	%f13, %r5;
	mul.f32 	%f14, %f10, %f13;
	cvt.rmi.f32.f32 	%f15, %f12;
	cvt.rzi.s32.f32 	%r6, %f15;
	cvt.rmi.f32.f32 	%f16, %f14;
	cvt.rzi.s32.f32 	%r7, %f16;
	cvt.rn.f32.s32 	%f17, %r6;
	sub.f32 	%f1, %f12, %f17;
	cvt.rn.f32.s32 	%f18, %r7;
	sub.f32 	%f2, %f14, %f18;
	setp.lt.s32 	%p4, %r33, 1;
	@%p4 bra 	$L__BB2_10;
	add.s32 	%r46, %r6, 1;
	min.s32 	%r47, %r46, %r4;
	mul.lo.s32 	%r48, %r7, %r32;
	add.s32 	%r49, %r48, %r6;
	mul.lo.s32 	%r8, %r49, %r33;
	add.s32 	%r50, %r48, %r47;
	mul.lo.s32 	%r9, %r50, %r33;
	add.s32 	%r51, %r7, 1;
	min.s32 	%r52, %r51, %r5;
	mul.lo.s32 	%r53, %r52, %r32;
	add.s32 	%r54, %r53, %r6;
	mul.lo.s32 	%r10, %r54, %r33;
	add.s32 	%r55, %r53, %r47;
	mul.lo.s32 	%r11, %r55, %r33;
	mov.f32 	%f19, 0f3F800000;
	sub.f32 	%f3, %f19, %f1;
	sub.f32 	%f4, %f19, %f2;
	mul.lo.s32 	%r12, %r3, %r33;
	and.b32  	%r13, %r33, 3;
	setp.lt.u32 	%p5, %r33, 4;
	mov.b32 	%r74, 0;
	@%p5 bra 	$L__BB2_5;
	and.b32  	%r74, %r33, 2147483644;
	neg.s32 	%r72, %r74;
	add.s64 	%rd3, %rd1, 8;
	add.s64 	%rd11, %rd2, 8;
	mov.u32 	%r67, %r11;
	mov.u32 	%r68, %r12;
	mov.u32 	%r69, %r10;
	mov.u32 	%r70, %r9;
	mov.u32 	%r71, %r8;
$L__BB2_4:
	.pragma "nounroll";
	mul.wide.s32 	%rd10, %r71, 4;
	add.s64 	%rd12, %rd11, %rd10;
	mul.wide.s32 	%rd13, %r70, 4;
	add.s64 	%rd14, %rd11, %rd13;
	mul.wide.s32 	%rd15, %r69, 4;
	add.s64 	%rd16, %rd11, %rd15;
	mul.wide.s32 	%rd17, %r68, 4;
	add.s64 	%rd18, %rd3, %rd17;
	mul.wide.s32 	%rd19, %r67, 4;
	add.s64 	%rd20, %rd11, %rd19;
	ld.global.nc.f32 	%f20, [%rd12+-8];
	ld.global.nc.f32 	%f21, [%rd14+-8];
	ld.global.nc.f32 	%f22, [%rd16+-8];
	ld.global.nc.f32 	%f23, [%rd20+-8];
	mul.f32 	%f24, %f1, %f21;
	fma.rn.f32 	%f25, %f3, %f20, %f24;
	mul.f32 	%f26, %f1, %f23;
	fma.rn.f32 	%f27, %f3, %f22, %f26;
	mul.f32 	%f28, %f2, %f27;
	fma.rn.f32 	%f29, %f4, %f25, %f28;
	st.global.f32 	[%rd18+-8], %f29;
	ld.global.nc.f32 	%f30, [%rd12+-4];
	ld.global.nc.f32 	%f31, [%rd14+-4];
	ld.global.nc.f32 	%f32, [%rd16+-4];
	ld.global.nc.f32 	%f33, [%rd20+-4];
	mul.f32 	%f34, %f1, %f31;
	fma.rn.f32 	%f35, %f3, %f30, %f34;
	mul.f32 	%f36, %f1, %f33;
	fma.rn.f32 	%f37, %f3, %f32, %f36;
	mul.f32 	%f38, %f2, %f37;
	fma.rn.f32 	%f39, %f4, %f35, %f38;
	st.global.f32 	[%rd18+-4], %f39;
	ld.global.nc.f32 	%f40, [%rd12];
	ld.global.nc.f32 	%f41, [%rd14];
	ld.global.nc.f32 	%f42, [%rd16];
	ld.global.nc.f32 	%f43, [%rd20];
	mul.f32 	%f44, %f1, %f41;
	fma.rn.f32 	%f45, %f3, %f40, %f44;
	mul.f32 	%f46, %f1, %f43;
	fma.rn.f32 	%f47, %f3, %f42, %f46;
	mul.f32 	%f48, %f2, %f47;
	fma.rn.f32 	%f49, %f4, %f45, %f48;
	st.global.f32 	[%rd18], %f49;
	ld.global.nc.f32 	%f50, [%rd12+4];
	ld.global.nc.f32 	%f51, [%rd14+4];
	ld.global.nc.f32 	%f52, [%rd16+4];
	ld.global.nc.f32 	%f53, [%rd20+4];
	mul.f32 	%f54, %f1, %f51;
	fma.rn.f32 	%f55, %f3, %f50, %f54;
	mul.f32 	%f56, %f1, %f53;
	fma.rn.f32 	%f57, %f3, %f52, %f56;
	mul.f32 	%f58, %f2, %f57;
	fma.rn.f32 	%f59, %f4, %f55, %f58;
	st.global.f32 	[%rd18+4], %f59;
	add.s32 	%r72, %r72, 4;
	add.s32 	%r71, %r71, 4;
	add.s32 	%r70, %r70, 4;
	add.s32 	%r69, %r69, 4;
	add.s32 	%r68, %r68, 4;
	add.s32 	%r67, %r67, 4;
	setp.ne.s32 	%p6, %r72, 0;
	@%p6 bra 	$L__BB2_4;
$L__BB2_5:
	setp.eq.s32 	%p7, %r13, 0;
	@%p7 bra 	$L__BB2_10;
	setp.eq.s32 	%p8, %r13, 1;
	@%p8 bra 	$L__BB2_8;
	add.s32 	%r56, %r74, %r8;
	mul.wide.s32 	%rd21, %r56, 4;
	add.s64 	%rd22, %rd2, %rd21;
	ld.global.nc.f32 	%f60, [%rd22];
	add.s32 	%r57, %r74, %r9;
	mul.wide.s32 	%rd23, %r57, 4;
	add.s64 	%rd24, %rd2, %rd23;
	ld.global.nc.f32 	%f61, [%rd24];
	add.s32 	%r58, %r74, %r10;
	mul.wide.s32 	%rd25, %r58, 4;
	add.s64 	%rd26, %rd2, %rd25;
	ld.global.nc.f32 	%f62, [%rd26];
	add.s32 	%r59, %r74, %r11;
	mul.wide.s32 	%rd27, %r59, 4;
	add.s64 	%rd28, %rd2, %rd27;
	ld.global.nc.f32 	%f63, [%rd28];
	mul.f32 	%f64, %f1, %f61;
	fma.rn.f32 	%f65, %f3, %f60, %f64;
	mul.f32 	%f66, %f1, %f63;
	fma.rn.f32 	%f67, %f3, %f62, %f66;
	mul.f32 	%f68, %f2, %f67;
	fma.rn.f32 	%f69, %f4, %f65, %f68;
	add.s32 	%r60, %r74, %r12;
	mul.wide.s32 	%rd29, %r60, 4;
	add.s64 	%rd30, %rd1, %rd29;
	st.global.f32 	[%rd30], %f69;
	ld.global.nc.f32 	%f70, [%rd22+4];
	ld.global.nc.f32 	%f71, [%rd24+4];
	ld.global.nc.f32 	%f72, [%rd26+4];
	ld.global.nc.f32 	%f73, [%rd28+4];
	mul.f32 	%f74, %f1, %f71;
	fma.rn.f32 	%f75, %f3, %f70, %f74;
	mul.f32 	%f76, %f1, %f73;
	fma.rn.f32 	%f77, %f3, %f72, %f76;
	mul.f32 	%f78, %f2, %f77;
	fma.rn.f32 	%f79, %f4, %f75, %f78;
	st.global.f32 	[%rd30+4], %f79;
	add.s32 	%r74, %r74, 2;
$L__BB2_8:
	and.b32  	%r61, %r33, 1;
	setp.eq.b32 	%p9, %r61, 1;
	not.pred 	%p10, %p9;
	@%p10 bra 	$L__BB2_10;
	add.s32 	%r62, %r74, %r8;
	mul.wide.s32 	%rd31, %r62, 4;
	add.s64 	%rd32, %rd2, %rd31;
	ld.global.nc.f32 	%f80, [%rd32];
	add.s32 	%r63, %r74, %r9;
	mul.wide.s32 	%rd33, %r63, 4;
	add.s64 	%rd34, %rd2, %rd33;
	ld.global.nc.f32 	%f81, [%rd34];
	add.s32 	%r64, %r74, %r10;
	mul.wide.s32 	%rd35, %r64, 4;
	add.s64 	%rd36, %rd2, %rd35;
	ld.global.nc.f32 	%f82, [%rd36];
	add.s32 	%r65, %r74, %r11;
	mul.wide.s32 	%rd37, %r65, 4;
	add.s64 	%rd38, %rd2, %rd37;
	ld.global.nc.f32 	%f83, [%rd38];
	mul.f32 	%f84, %f1, %f81;
	fma.rn.f32 	%f85, %f3, %f80, %f84;
	mul.f32 	%f86, %f1, %f83;
	fma.rn.f32 	%f87, %f3, %f82, %f86;
	mul.f32 	%f88, %f2, %f87;
	fma.rn.f32 	%f89, %f4, %f85, %f88;
	add.s32 	%r66, %r74, %r12;
	mul.wide.s32 	%rd39, %r66, 4;
	add.s64 	%rd40, %rd1, %rd39;
	st.global.f32 	[%rd40], %f89;
$L__BB2_10:
	ret;

}


// ===== COMPILED SASS (sm_100) =====

	.target	sm_100

	.elftype	@"ET_EXEC"


//--------------------- .note.nv.tkinfo           --------------------------
	.section	.note.nv.tkinfo,"",@"SHT_NOTE"
	.sectionflags	@"SHF_NOTE_NV_TKINFO"
	.tkinfo
        /*0018*/ 	.word	0x00000002
        /*0030*/ 	.string	""
        /*0030*/ 	.string	"ptxas"
        /*0030*/ 	.string	"Cuda compilation tools, release 13.0, V13.0.88"
        /*0030*/ 	.string	"Build cuda_13.0.r13.0/compiler.36424714_0"
        /*0030*/ 	.string	"-arch sm_100 -m 64 "



//--------------------- .note.nv.cuinfo           --------------------------
	.section	.note.nv.cuinfo,"",@"SHT_NOTE"
	.sectionflags	@"SHF_NOTE_NV_CUINFO"
        /*0018*/ 	.short	0x0002
        /*001a*/ 	.short	0x0064
        /*001c*/ 	.short	0x0082
	.zero		2


//--------------------- .nv.info                  --------------------------
	.section	.nv.info,"",@"SHT_CUDA_INFO"
	.align	4


	//----- nvinfo : EIATTR_REGCOUNT
	.align		4
        /*0000*/ 	.byte	0x04, 0x2f
        /*0002*/ 	.short	(.L_1 - .L_0)
	.align		4
.L_0:
        /*0004*/ 	.word	index@(_Z15rasterizeKernelPKfPKiiiiPfPi)
        /*0008*/ 	.word	0x00000024


	//----- nvinfo : EIATTR_FRAME_SIZE
	.align		4
.L_1:
        /*000c*/ 	.byte	0x04, 0x11
        /*000e*/ 	.short	(.L_3 - .L_2)
	.align		4
.L_2:
        /*0010*/ 	.word	index@($__internal_0_$__cuda_sm3x_div_rn_noftz_f32_slowpath)
        /*0014*/ 	.word	0x00000000


	//----- nvinfo : EIATTR_FRAME_SIZE
	.align		4
.L_3:
        /*0018*/ 	.byte	0x04, 0x11
        /*001a*/ 	.short	(.L_5 - .L_4)
	.align		4
.L_4:
        /*001c*/ 	.word	index@(_Z15rasterizeKernelPKfPKiiiiPfPi)
        /*0020*/ 	.word	0x00000000


	//----- nvinfo : EIATTR_REGCOUNT
	.align		4
.L_5:
        /*0024*/ 	.byte	0x04, 0x2f
        /*0026*/ 	.short	(.L_7 - .L_6)
	.align		4
.L_6:
        /*0028*/ 	.word	index@(_Z17interpolateKernelPKfS0_PKiS2_iiiPf)
        /*002c*/ 	.word	0x00000020


	//----- nvinfo : EIATTR_FRAME_SIZE
	.align		4
.L_7:
        /*0030*/ 	.byte	0x04, 0x11
        /*0032*/ 	.short	(.L_9 - .L_8)
	.align		4
.L_8:
        /*0034*/ 	.word	index@(_Z17interpolateKernelPKfS0_PKiS2_iiiPf)
        /*0038*/ 	.word	0x00000000


	//----- nvinfo : EIATTR_REGCOUNT
	.align		4
.L_9:
        /*003c*/ 	.byte	0x04, 0x2f
        /*003e*/ 	.short	(.L_11 - .L_10)
	.align		4
.L_10:
        /*0040*/ 	.word	index@(_Z13textureKernelPKfS0_iiiiiPf)
        /*0044*/ 	.word	0x00000028


	//----- nvinfo : EIATTR_FRAME_SIZE
	.align		4
.L_11:
        /*0048*/ 	.byte	0x04, 0x11
        /*004a*/ 	.short	(.L_13 - .L_12)
	.align		4
.L_12:
        /*004c*/ 	.word	index@(_Z13textureKernelPKfS0_iiiiiPf)
        /*0050*/ 	.word	0x00000000


	//----- nvinfo : EIATTR_MIN_STACK_SIZE
	.align		4
.L_13:
        /*0054*/ 	.byte	0x04, 0x12
        /*0056*/ 	.short	(.L_15 - .L_14)
	.align		4
.L_14:
        /*0058*/ 	.word	index@(_Z13textureKernelPKfS0_iiiiiPf)
        /*005c*/ 	.word	0x00000000


	//----- nvinfo : EIATTR_MIN_STACK_SIZE
	.align		4
.L_15:
        /*0060*/ 	.byte	0x04, 0x12
        /*0062*/ 	.short	(.L_17 - .L_16)
	.align		4
.L_16:
        /*0064*/ 	.word	index@(_Z17interpolateKernelPKfS0_PKiS2_iiiPf)
        /*0068*/ 	.word	0x00000000


	//----- nvinfo : EIATTR_MIN_STACK_SIZE
	.align		4
.L_17:
        /*006c*/ 	.byte	0x04, 0x12
        /*006e*/ 	.short	(.L_19 - .L_18)
	.align		4
.L_18:
        /*0070*/ 	.word	index@(_Z15rasterizeKernelPKfPKiiiiPfPi)
        /*0074*/ 	.word	0x00000000
.L_19:


//--------------------- .nv.compat                --------------------------
	.section	.nv.compat,"",@"SHT_CUDA_COMPAT_INFO"
	.align	4
        /*0000*/ 	.byte	0x02, 0x09, 0x00, 0x00, 0x02, 0x02, 0x01, 0x00, 0x02, 0x05, 0x05, 0x00, 0x03, 0x07, 0x01, 0x01
        /*0010*/ 	.byte	0x02, 0x03, 0x00, 0x00, 0x02, 0x06, 0x01, 0x00, 0x04, 0x0b, 0x08, 0x00, 0x01, 0x00, 0x00, 0x00
        /*0020*/ 	.byte	0x00, 0x00, 0x00, 0x00


//--------------------- .nv.info._Z13textureKernelPKfS0_iiiiiPf --------------------------
	.section	.nv.info._Z13textureKernelPKfS0_iiiiiPf,"",@"SHT_CUDA_INFO"
	.sectionflags	@""
	.align	4


	//----- nvinfo : EIATTR_CUDA_API_VERSION
	.align		4
        /*0000*/ 	.byte	0x04, 0x37
        /*0002*/ 	.short	(.L_21 - .L_20)
.L_20:
        /*0004*/ 	.word	0x00000082


	//----- nvinfo : EIATTR_KPARAM_INFO
	.align		4
.L_21:
        /*0008*/ 	.byte	0x04, 0x17
        /*000a*/ 	.short	(.L_23 - .L_22)
.L_22:
        /*000c*/ 	.word	0x00000000
        /*0010*/ 	.short	0x0007
        /*0012*/ 	.short	0x0028
        /*0014*/ 	.byte	0x00, 0xf5, 0x21, 0x00


	//----- nvinfo : EIATTR_KPARAM_INFO
	.align		4
.L_23:
        /*0018*/ 	.byte	0x04, 0x17
        /*001a*/ 	.short	(.L_25 - .L_24)
.L_24:
        /*001c*/ 	.word	0x00000000
        /*0020*/ 	.short	0x0006
        /*0022*/ 	.short	0x0020
        /*0024*/ 	.byte	0x00, 0xf0, 0x11, 0x00


	//----- nvinfo : EIATTR_KPARAM_INFO
	.align		4
.L_25:
        /*0028*/ 	.byte	0x04, 0x17
        /*002a*/ 	.short	(.L_27 - .L_26)
.L_26:
        /*002c*/ 	.word	0x00000000
        /*0030*/ 	.short	0x0005
        /*0032*/ 	.short	0x001c
        /*0034*/ 	.byte	0x00, 0xf0, 0x11, 0x00


	//----- nvinfo : EIATTR_KPARAM_INFO
	.align		4
.L_27:
        /*0038*/ 	.byte	0x04, 0x17
        /*003a*/ 	.short	(.L_29 - .L_28)
.L_28:
        /*003c*/ 	.word	0x00000000
        /*0040*/ 	.short	0x0004
        /*0042*/ 	.short	0x0018
        /*0044*/ 	.byte	0x00, 0xf0, 0x11, 0x00


	//----- nvinfo : EIATTR_KPARAM_INFO
	.align		4
.L_29:
        /*0048*/ 	.byte	0x04, 0x17
        /*004a*/ 	.short	(.L_31 - .L_30)
.L_30:
        /*004c*/ 	.word	0x00000000
        /*0050*/ 	.short	0x0003
        /*0052*/ 	.short	0x0014
        /*0054*/ 	.byte	0x00, 0xf0, 0x11, 0x00


	//----- nvinfo : EIATTR_KPARAM_INFO
	.align		4
.L_31:
        /*0058*/ 	.byte	0x04, 0x17
        /*005a*/ 	.short	(.L_33 - .L_32)
.L_32:
        /*005c*/ 	.word	0x00000000
        /*0060*/ 	.short	0x0002
        /*0062*/ 	.short	0x0010
        /*0064*/ 	.byte	0x00, 0xf0, 0x11, 0x00


	//----- nvinfo : EIATTR_KPARAM_INFO
	.align		4
.L_33:
        /*0068*/ 	.byte	0x04, 0x17
        /*006a*/ 	.short	(.L_35 - .L_34)
.L_34:
        /*006c*/ 	.word	0x00000000
        /*0070*/ 	.short	0x0001
        /*0072*/ 	.short	0x0008
        /*0074*/ 	.byte	0x00, 0xf5, 0x21, 0x00


	//----- nvinfo : EIATTR_KPARAM_INFO
	.align		4
.L_35:
        /*0078*/ 	.byte	0x04, 0x17
        /*007a*/ 	.short	(.L_37 - .L_36)
.L_36:
        /*007c*/ 	.word	0x00000000
        /*0080*/ 	.short	0x0000
        /*0082*/ 	.short	0x0000
        /*0084*/ 	.byte	0x00, 0xf5, 0x21, 0x00


	//----- nvinfo : EIATTR_SPARSE_MMA_MASK
	.align		4
.L_37:
        /*0088*/ 	.byte	0x03, 0x50
        /*008a*/ 	.short	0x0000


	//----- nvinfo : EIATTR_MAXREG_COUNT
	.align		4
        /*008c*/ 	.byte	0x03, 0x1b
        /*008e*/ 	.short	0x00ff


	//----- nvinfo : EIATTR_MERCURY_ISA_VERSION
	.align		4
        /*0090*/ 	.byte	0x03, 0x5f
        /*0092*/ 	.short	0x0101


	//----- nvinfo : EIATTR_VRC_CTA_INIT_COUNT
	.align		4
        /*0094*/ 	.byte	0x02, 0x4a
	.zero		1
	.zero		1


	//----- nvinfo : EIATTR_EXIT_INSTR_OFFSETS
	.align		4
        /*0098*/ 	.byte	0x04, 0x1c
        /*009a*/ 	.short	(.L_39 - .L_38)


	//   ....[0]....
.L_38:
        /*009c*/ 	.word	0x000000d0


	//   ....[1]....
        /*00a0*/ 	.word	0x00000260


	//   ....[2]....
        /*00a4*/ 	.word	0x00000850


	//   ....[3]....
        /*00a8*/ 	.word	0x00000ad0


	//   ....[4]....
        /*00ac*/ 	.word	0x00000c50


	//----- nvinfo : EIATTR_CBANK_PARAM_SIZE
	.align		4
.L_39:
        /*00b0*/ 	.byte	0x03, 0x19
        /*00b2*/ 	.short	0x0030


	//----- nvinfo : EIATTR_PARAM_CBANK
	.align		4
        /*00b4*/ 	.byte	0x04, 0x0a
        /*00b6*/ 	.short	(.L_41 - .L_40)
	.align		4
.L_40:
        /*00b8*/ 	.word	index@(.nv.constant0._Z13textureKernelPKfS0_iiiiiPf)
        /*00bc*/ 	.short	0x0380
        /*00be*/ 	.short	0x0030


	//----- nvinfo : EIATTR_SW_WAR
	.align		4
.L_41:
        /*00c0*/ 	.byte	0x04, 0x36
        /*00c2*/ 	.short	(.L_43 - .L_42)
.L_42:
        /*00c4*/ 	.word	0x00000008
.L_43:


//--------------------- .nv.info._Z17interpolateKernelPKfS0_PKiS2_iiiPf --------------------------
	.section	.nv.info._Z17interpolateKernelPKfS0_PKiS2_iiiPf,"",@"SHT_CUDA_INFO"
	.sectionflags	@""
	.align	4


	//----- nvinfo : EIATTR_CUDA_API_VERSION
	.align		4
        /*0000*/ 	.byte	0x04, 0x37
        /*0002*/ 	.short	(.L_45 - .L_44)
.L_44:
        /*0004*/ 	.word	0x00000082


	//----- nvinfo : EIATTR_KPARAM_INFO
	.align		4
.L_45:
        /*0008*/ 	.byte	0x04, 0x17
        /*000a*/ 	.short	(.L_47 - .L_46)
.L_46:
        /*000c*/ 	.word	0x00000000
        /*0010*/ 	.short	0x0007
        /*0012*/ 	.short	0x0030
        /*0014*/ 	.byte	0x00, 0xf5, 0x21, 0x00


	//----- nvinfo : EIATTR_KPARAM_INFO
	.align		4
.L_47:
        /*0018*/ 	.byte	0x04, 0x17
        /*001a*/ 	.short	(.L_49 - .L_48)
.L_48:
        /*001c*/ 	.word	0x00000000
        /*0020*/ 	.short	0x0006
        /*0022*/ 	.short	0x0028
        /*0024*/ 	.byte	0x00, 0xf0, 0x11, 0x00


	//----- nvinfo : EIATTR_KPARAM_INFO
	.align		4
.L_49:
        /*0028*/ 	.byte	0x04, 0x17
        /*002a*/ 	.short	(.L_51 - .L_50)
.L_50:
        /*002c*/ 	.word	0x00000000
        /*0030*/ 	.short	0x0005
        /*0032*/ 	.short	0x0024
        /*0034*/ 	.byte	0x00, 0xf0, 0x11, 0x00


	//----- nvinfo : EIATTR_KPARAM_INFO
	.align		4
.L_51:
        /*0038*/ 	.byte	0x04, 0x17
        /*003a*/ 	.short	(.L_53 - .L_52)
.L_52:
        /*003c*/ 	.word	0x00000000
        /*0040*/ 	.short	0x0004
        /*0042*/ 	.short	0x0020
        /*0044*/ 	.byte	0x00, 0xf0, 0x11, 0x00


	//----- nvinfo : EIATTR_KPARAM_INFO
	.align		4
.L_53:
        /*0048*/ 	.byte	0x04, 0x17
        /*004a*/ 	.short	(.L_55 - .L_54)
.L_54:
        /*004c*/ 	.word	0x00000000
        /*0050*/ 	.short	0x0003
        /*0052*/ 	.short	0x0018
        /*0054*/ 	.byte	0x00, 0xf5, 0x21, 0x00


	//----- nvinfo : EIATTR_KPARAM_INFO
	.align		4
.L_55:
        /*0058*/ 	.byte	0x04, 0x17
        /*005a*/ 	.short	(.L_57 - .L_56)
.L_56:
        /*005c*/ 	.word	0x00000000
        /*0060*/ 	.short	0x0002
        /*0062*/ 	.short	0x0010
        /*0064*/ 	.byte	0x00, 0xf5, 0x21, 0x00


	//----- nvinfo : EIATTR_KPARAM_INFO
	.align		4
.L_57:
        /*0068*/ 	.byte	0x04, 0x17
        /*006a*/ 	.short	(.L_59 - .L_58)
.L_58:
        /*006c*/ 	.word	0x00000000
        /*0070*/ 	.short	0x0001
        /*0072*/ 	.short	0x0008
        /*0074*/ 	.byte	0x00, 0xf5, 0x21, 0x00


	//----- nvinfo : EIATTR_KPARAM_INFO
	.align		4
.L_59:
        /*0078*/ 	.byte	0x04, 0x17
        /*007a*/ 	.short	(.L_61 - .L_60)
.L_60:
        /*007c*/ 	.word	0x00000000
        /*0080*/ 	.short	0x0000
        /*0082*/ 	.short	0x0000
        /*0084*/ 	.byte	0x00, 0xf5, 0x21, 0x00


	//----- nvinfo : EIATTR_SPARSE_MMA_MASK
	.align		4
.L_61:
        /*0088*/ 	.byte	0x03, 0x50
        /*008a*/ 	.short	0x0000


	//----- nvinfo : EIATTR_MAXREG_COUNT
	.align		4
        /*008c*/ 	.byte	0x03, 0x1b
        /*008e*/ 	.short	0x00ff


	//----- nvinfo : EIATTR_MERCURY_ISA_VERSION
	.align		4
        /*0090*/ 	.byte	0x03, 0x5f
        /*0092*/ 	.short	0x0101


	//----- nvinfo : EIATTR_VRC_CTA_INIT_COUNT
	.align		4
        /*0094*/ 	.byte	0x02, 0x4a
	.zero		1
	.zero		1


	//----- nvinfo : EIATTR_EXIT_INSTR_OFFSETS
	.align		4
        /*0098*/ 	.byte	0x04, 0x1c
        /*009a*/ 	.short	(.L_63 - .L_62)


	//   ....[0]....
.L_62:
        /*009c*/ 	.word	0x000000d0


	//   ....[1]....
        /*00a0*/ 	.word	0x00000180


	//   ....[2]....
        /*00a4*/ 	.word	0x00000340


	//   ....[3]....
        /*00a8*/ 	.word	0x00000420


	//   ....[4]....
        /*00ac*/ 	.word	0x000004b0


	//   ....[5]....
        /*00b0*/ 	.word	0x00000510


	//   ....[6]....
        /*00b4*/ 	.word	0x00000590


	//   ....[7]....
        /*00b8*/ 	.word	0x00000750


	//   ....[8]....
        /*00bc*/ 	.word	0x00000830


	//   ....[9]....
        /*00c0*/ 	.word	0x000008c0


	//   ....[10]....
        /*00c4*/ 	.word	0x00000920


	//   ....[11]....
        /*00c8*/ 	.word	0x00000950


	//   ....[12]....
        /*00cc*/ 	.word	0x00000f40


	//   ....[13]....
        /*00d0*/ 	.word	0x00001210


	//   ....[14]....
        /*00d4*/ 	.word	0x000013f0


	//   ....[15]....
        /*00d8*/ 	.word	0x00001510


	//----- nvinfo : EIATTR_CRS_STACK_SIZE
	.align		4
.L_63:
        /*00dc*/ 	.byte	0x04, 0x1e
        /*00de*/ 	.short	(.L_65 - .L_64)
.L_64:
        /*00e0*/ 	.word	0x00000000


	//----- nvinfo : EIATTR_CBANK_PARAM_SIZE
	.align		4
.L_65:
        /*00e4*/ 	.byte	0x03, 0x19
        /*00e6*/ 	.short	0x0038


	//----- nvinfo : EIATTR_PARAM_CBANK
	.align		4
        /*00e8*/ 	.byte	0x04, 0x0a
        /*00ea*/ 	.short	(.L_67 - .L_66)
	.align		4
.L_66:
        /*00ec*/ 	.word	index@(.nv.constant0._Z17interpolateKernelPKfS0_PKiS2_iiiPf)
        /*00f0*/ 	.short	0x0380
        /*00f2*/ 	.short	0x0038


	//----- nvinfo : EIATTR_SW_WAR
	.align		4
.L_67:
        /*00f4*/ 	.byte	0x04, 0x36
        /*00f6*/ 	.short	(.L_69 - .L_68)
.L_68:
        /*00f8*/ 	.word	0x00000008
.L_69:


//--------------------- .nv.info._Z15rasterizeKernelPKfPKiiiiPfPi --------------------------
	.section	.nv.info._Z15rasterizeKernelPKfPKiiiiPfPi,"",@"SHT_CUDA_INFO"
	.sectionflags	@""
	.align	4


	//----- nvinfo : EIATTR_CUDA_API_VERSION
	.align		4
        /*0000*/ 	.byte	0x04, 0x37
        /*0002*/ 	.short	(.L_71 - .L_70)
.L_70:
        /*0004*/ 	.word	0x00000082


	//----- nvinfo : EIATTR_KPARAM_INFO
	.align		4
.L_71:
        /*0008*/ 	.byte	0x04, 0x17
        /*000a*/ 	.short	(.L_73 - .L_72)
.L_72:
        /*000c*/ 	.word	0x00000000
        /*0010*/ 	.short	0x0006
        /*0012*/ 	.short	0x0028
        /*0014*/ 	.byte	0x00, 0xf5, 0x21, 0x00


	//----- nvinfo : EIATTR_KPARAM_INFO
	.align		4
.L_73:
        /*0018*/ 	.byte	0x04, 0x17
        /*001a*/ 	.short	(.L_75 - .L_74)
.L_74:
        /*001c*/ 	.word	0x00000000
        /*0020*/ 	.short	0x0005
        /*0022*/ 	.short	0x0020
        /*0024*/ 	.byte	0x00, 0xf5, 0x21, 0x00


	//----- nvinfo : EIATTR_KPARAM_INFO
	.align		4
.L_75:
        /*0028*/ 	.byte	0x04, 0x17
        /*002a*/ 	.short	(.L_77 - .L_76)
.L_76:
        /*002c*/ 	.word	0x00000000
        /*0030*/ 	.short	0x0004
        /*0032*/ 	.short	0x0018
        /*0034*/ 	.byte	0x00, 0xf0, 0x11, 0x00


	//----- nvinfo : EIATTR_KPARAM_INFO
	.align		4
.L_77:
        /*0038*/ 	.byte	0x04, 0x17
        /*003a*/ 	.short	(.L_79 - .L_78)
.L_78:
        /*003c*/ 	.word	0x00000000
        /*0040*/ 	.short	0x0003
        /*0042*/ 	.short	0x0014
        /*0044*/ 	.byte	0x00, 0xf0, 0x11, 0x00


	//----- nvinfo : EIATTR_KPARAM_INFO
	.align		4
.L_79:
        /*0048*/ 	.byte	0x04, 0x17
        /*004a*/ 	.short	(.L_81 - .L_80)
.L_80:
        /*004c*/ 	.word	0x00000000
        /*0050*/ 	.short	0x0002
        /*0052*/ 	.short	0x0010
        /*0054*/ 	.byte	0x00, 0xf0, 0x11, 0x00


	//----- nvinfo : EIATTR_KPARAM_INFO
	.align		4
.L_81:
        /*0058*/ 	.byte	0x04, 0x17
        /*005a*/ 	.short	(.L_83 - .L_82)
.L_82:
        /*005c*/ 	.word	0x00000000
        /*0060*/ 	.short	0x0001
        /*0062*/ 	.short	0x0008
        /*0064*/ 	.byte	0x00, 0xf5, 0x21, 0x00


	//----- nvinfo : EIATTR_KPARAM_INFO
	.align		4
.L_83:
        /*0068*/ 	.byte	0x04, 0x17
        /*006a*/ 	.short	(.L_85 - .L_84)
.L_84:
        /*006c*/ 	.word	0x00000000
        /*0070*/ 	.short	0x0000
        /*0072*/ 	.short	0x0000
        /*0074*/ 	.byte	0x00, 0xf5, 0x21, 0x00


	//----- nvinfo : EIATTR_SPARSE_MMA_MASK
	.align		4
.L_85:
        /*0078*/ 	.byte	0x03, 0x50
        /*007a*/ 	.short	0x0000


	//----- nvinfo : EIATTR_MAXREG_COUNT
	.align		4
        /*007c*/ 	.byte	0x03, 0x1b
        /*007e*/ 	.short	0x00ff


	//----- nvinfo : EIATTR_MERCURY_ISA_VERSION
	.align		4
        /*0080*/ 	.byte	0x03, 0x5f
        /*0082*/ 	.short	0x0101


	//----- nvinfo : EIATTR_VRC_CTA_INIT_COUNT
	.align		4
        /*0084*/ 	.byte	0x02, 0x4a
	.zero		1
	.zero		1


	//----- nvinfo : EIATTR_EXIT_INSTR_OFFSETS
	.align		4
        /*0088*/ 	.byte	0x04, 0x1c
        /*008a*/ 	.short	(.L_87 - .L_86)


	//   ....[0]....
.L_86:
        /*008c*/ 	.word	0x000000d0


	//   ....[1]....
        /*0090*/ 	.word	0x00001260


	//   ....[2]....
        /*0094*/ 	.word	0x00001350


	//----- nvinfo : EIATTR_CRS_STACK_SIZE
	.align		4
.L_87:
        /*0098*/ 	.byte	0x04, 0x1e
        /*009a*/ 	.short	(.L_89 - .L_88)
.L_88:
        /*009c*/ 	.word	0x00000000


	//----- nvinfo : EIATTR_CBANK_PARAM_SIZE
	.align		4
.L_89:
        /*00a0*/ 	.byte	0x03, 0x19
        /*00a2*/ 	.short	0x0030


	//----- nvinfo : EIATTR_PARAM_CBANK
	.align		4
        /*00a4*/ 	.byte	0x04, 0x0a
        /*00a6*/ 	.short	(.L_91 - .L_90)
	.align		4
.L_90:
        /*00a8*/ 	.word	index@(.nv.constant0._Z15rasterizeKernelPKfPKiiiiPfPi)
        /*00ac*/ 	.short	0x0380
        /*00ae*/ 	.short	0x0030


	//----- nvinfo : EIATTR_SW_WAR
	.align		4
.L_91:
        /*00b0*/ 	.byte	0x04, 0x36
        /*00b2*/ 	.short	(.L_93 - .L_92)
.L_92:
        /*00b4*/ 	.word	0x00000008
.L_93:


//--------------------- .nv.callgraph             --------------------------
	.section	.nv.callgraph,"",@"SHT_CUDA_CALLGRAPH"
	.align	4
	.sectionentsize	8
	.align		4
        /*0000*/ 	.word	0x00000000
	.align		4
        /*0004*/ 	.word	0xffffffff
	.align		4
        /*0008*/ 	.word	0x00000000
	.align		4
        /*000c*/ 	.word	0xfffffffe
	.align		4
        /*0010*/ 	.word	0x00000000
	.align		4
        /*0014*/ 	.word	0xfffffffd
	.align		4
        /*0018*/ 	.word	0x00000000
	.align		4
        /*001c*/ 	.word	0xfffffffc


//--------------------- .text._Z13textureKernelPKfS0_iiiiiPf --------------------------
	.section	.text._Z13textureKernelPKfS0_iiiiiPf,"ax",@progbits
	.align	128
        .global         _Z13textureKernelPKfS0_iiiiiPf
        .type           _Z13textureKernelPKfS0_iiiiiPf,@function
        .size           _Z13textureKernelPKfS0_iiiiiPf,(.L_x_52 - _Z13textureKernelPKfS0_iiiiiPf)
        .other          _Z13textureKernelPKfS0_iiiiiPf,@"STO_CUDA_ENTRY STV_DEFAULT"
_Z13textureKernelPKfS0_iiiiiPf:
.text._Z13textureKernelPKfS0_iiiiiPf:
[----:B------:R-:W-:Y:S01]  /*0000*/  LDC R1, c[0x0][0x37c] ;  /* 0x0000df00ff017b82 */ /* 0x000fe20000000800 */
[----:B------:R-:W0:Y:S07]  /*0010*/  S2R R2, SR_TID.Y ;  /* 0x0000000000027919 */ /* 0x000e2e0000002200 */
[----:B------:R-:W1:Y:S01]  /*0020*/  LDC R0, c[0x0][0x360] ;  /* 0x0000d800ff007b82 */ /* 0x000e620000000800 */
[----:B------:R-:W2:Y:S01]  /*0030*/  LDCU UR6, c[0x0][0x39c] ;  /* 0x00007380ff0677ac */ /* 0x000ea20008000800 */
[----:B------:R-:W1:Y:S01]  /*0040*/  S2R R5, SR_TID.X ;  /* 0x0000000000057919 */ /* 0x000e620000002100 */
[----:B------:R-:W3:Y:S05]  /*0050*/  LDCU UR7, c[0x0][0x3a0] ;  /* 0x00007400ff0777ac */ /* 0x000eea0008000800 */
[----:B------:R-:W0:Y:S08]  /*0060*/  S2UR UR5, SR_CTAID.Y ;  /* 0x00000000000579c3 */ /* 0x000e300000002600 */
[----:B------:R-:W0:Y:S08]  /*0070*/  LDC R3, c[0x0][0x364] ;  /* 0x0000d900ff037b82 */ /* 0x000e300000000800 */
[----:B------:R-:W1:Y:S01]  /*0080*/  S2UR UR4, SR_CTAID.X ;  /* 0x00000000000479c3 */ /* 0x000e620000002500 */
[----:B0-----:R-:W-:-:S05]  /*0090*/  IMAD R3, R3, UR5, R2 ;  /* 0x0000000503037c24 */ /* 0x001fca000f8e0202 */
[----:B--2---:R-:W-:Y:S01]  /*00a0*/  ISETP.GE.AND P0, PT, R3, UR6, PT ;  /* 0x0000000603007c0c */ /* 0x004fe2000bf06270 */
[----:B-1----:R-:W-:-:S05]  /*00b0*/  IMAD R0, R0, UR4, R5 ;  /* 0x0000000400007c24 */ /* 0x002fca000f8e0205 */
[----:B---3--:R-:W-:-:S13]  /*00c0*/  ISETP.GE.OR P0, PT, R0, UR7, P0 ;  /* 0x0000000700007c0c */ /* 0x008fda0008706670 */
[----:B------:R-:W-:Y:S05]  /*00d0*/  @P0 EXIT ;  /* 0x000000000000094d */ /* 0x000fea0003800000 */
[----:B------:R-:W0:Y:S01]  /*00e0*/  LDC.64 R4, c[0x0][0x388] ;  /* 0x0000e200ff047b82 */ /* 0x000e220000000a00 */
[----:B------:R-:W1:Y:S01]  /*00f0*/  LDCU.64 UR8, c[0x0][0x358] ;  /* 0x00006b00ff0877ac */ /* 0x000e620008000a00 */
[----:B------:R-:W-:-:S05]  /*0100*/  IMAD R7, R3, UR7, R0 ;  /* 0x0000000703077c24 */ /* 0x000fca000f8e0200 */
[----:B------:R-:W-:Y:S01]  /*0110*/  SHF.L.U32 R3, R7, 0x1, RZ ;  /* 0x0000000107037819 */ /* 0x000fe200000006ff */
[----:B------:R-:W2:Y:S04]  /*0120*/  LDC R0, c[0x0][0x398] ;  /* 0x0000e600ff007b82 */ /* 0x000ea80000000800 */
[----:B0-----:R-:W-:-:S04]  /*0130*/  IMAD.WIDE R4, R3, 0x4, R4 ;  /* 0x0000000403047825 */ /* 0x001fc800078e0204 */
[----:B------:R-:W0:Y:S01]  /*0140*/  LDC.64 R2, c[0x0][0x390] ;  /* 0x0000e400ff027b82 */ /* 0x000e220000000a00 */
[----:B-1----:R-:W3:Y:S04]  /*0150*/  LDG.E.CONSTANT R6, desc[UR8][R4.64] ;  /* 0x0000000804067981 */ /* 0x002ee8000c1e9900 */
[----:B------:R-:W4:Y:S01]  /*0160*/  LDG.E.CONSTANT R8, desc[UR8][R4.64+0x4] ;  /* 0x0000040804087981 */ /* 0x000f22000c1e9900 */
[----:B--2---:R-:W-:Y:S02]  /*0170*/  ISETP.GE.AND P0, PT, R0, 0x1, PT ;  /* 0x000000010000780c */ /* 0x004fe40003f06270 */
[----:B0-----:R-:W-:Y:S02]  /*0180*/  IADD3 R10, PT, PT, R3, -0x1, RZ ;  /* 0xffffffff030a7810 */ /* 0x001fe40007ffe0ff */
[----:B------:R-:W-:-:S02]  /*0190*/  IADD3 R2, PT, PT, R2, -0x1, RZ ;  /* 0xffffffff02027810 */ /* 0x000fc40007ffe0ff */
[----:B------:R-:W-:Y:S02]  /*01a0*/  I2FP.F32.S32 R12, R10 ;  /* 0x0000000a000c7245 */ /* 0x000fe40000201400 */
[----:B------:R-:W-:Y:S01]  /*01b0*/  I2FP.F32.S32 R14, R2 ;  /* 0x00000002000e7245 */ /* 0x000fe20000201400 */
[----:B---3--:R-:W0:Y:S08]  /*01c0*/  FRND.FLOOR R9, R6 ;  /* 0x0000000600097307 */ /* 0x008e300000205000 */
[----:B----4-:R-:W1:Y:S01]  /*01d0*/  FRND.FLOOR R11, R8 ;  /* 0x00000008000b7307 */ /* 0x010e620000205000 */
[----:B0-----:R-:W-:-:S04]  /*01e0*/  FADD R9, R6, -R9 ;  /* 0x8000000906097221 */ /* 0x001fc80000000000 */
[----:B------:R-:W-:Y:S01]  /*01f0*/  FMUL R12, R9, R12 ;  /* 0x0000000c090c7220 */ /* 0x000fe20000400000 */
[----:B-1----:R-:W-:-:S03]  /*0200*/  FADD R11, R8, -R11 ;  /* 0x8000000b080b7221 */ /* 0x002fc60000000000 */
[----:B------:R-:W0:Y:S01]  /*0210*/  F2I.FLOOR.NTZ R4, R12 ;  /* 0x0000000c00047305 */ /* 0x000e220000207100 */
[----:B------:R-:W-:-:S07]  /*0220*/  FMUL R11, R11, R14 ;  /* 0x0000000e0b0b7220 */ /* 0x000fce0000400000 */
[----:B------:R-:W1:Y:S01]  /*0230*/  F2I.FLOOR.NTZ R5, R11 ;  /* 0x0000000b00057305 */ /* 0x000e620000207100 */
[----:B0-----:R-:W-:Y:S02]  /*0240*/  I2FP.F32.S32 R9, R4 ;  /* 0x0000000400097245 */ /* 0x001fe40000201400 */
[----:B-1----:R-:W-:Y:S01]  /*0250*/  I2FP.F32.S32 R6, R5 ;  /* 0x0000000500067245 */ /* 0x002fe20000201400 */
[----:B------:R-:W-:Y:S06]  /*0260*/  @!P0 EXIT ;  /* 0x000000000000894d */ /* 0x000fec0003800000 */
[----:B------:R-:W-:Y:S01]  /*0270*/  ISETP.GE.U32.AND P0, PT, R0, 0x4, PT ;  /* 0x000000040000780c */ /* 0x000fe20003f06070 */
[----:B------:R-:W-:Y:S01]  /*0280*/  FADD R12, R12, -R9 ;  /* 0x800000090c0c7221 */ /* 0x000fe20000000000 */
[----:B------:R-:W-:Y:S01]  /*0290*/  VIADDMNMX R10, R4, 0x1, R10, PT ;  /* 0x00000001040a7846 */ /* 0x000fe2000380010a */
[----:B------:R-:W-:Y:S01]  /*02a0*/  FADD R13, R11, -R6 ;  /* 0x800000060b0d7221 */ /* 0x000fe20000000000 */
[C---:B------:R-:W-:Y:S01]  /*02b0*/  VIADDMNMX R2, R5.reuse, 0x1, R2, PT ;  /* 0x0000000105027846 */ /* 0x040fe20003800102 */
[CC--:B------:R-:W-:Y:S02]  /*02c0*/  IMAD R9, R5.reuse, R3.reuse, R4 ;  /* 0x0000000305097224 */ /* 0x0c0fe400078e0204 */
[----:B------:R-:W-:Y:S02]  /*02d0*/  HFMA2 R15, -RZ, RZ, 0, 0 ;  /* 0x00000000ff0f7431 */ /* 0x000fe400000001ff */
[-C--:B------:R-:W-:Y:S02]  /*02e0*/  IMAD R5, R5, R3.reuse, R10 ;  /* 0x0000000305057224 */ /* 0x080fe400078e020a */
[----:B------:R-:W-:Y:S01]  /*02f0*/  FADD R17, -R12, 1 ;  /* 0x3f8000000c117421 */ /* 0x000fe20000000100 */
[----:B------:R-:W-:-:S02]  /*0300*/  IMAD R11, R2, R3, R4 ;  /* 0x00000003020b7224 */ /* 0x000fc400078e0204 */
[----:B------:R-:W-:Y:S01]  /*0310*/  FADD R19, -R13, 1 ;  /* 0x3f8000000d137421 */ /* 0x000fe20000000100 */
[----:B------:R-:W-:Y:S02]  /*0320*/  IMAD R3, R2, R3, R10 ;  /* 0x0000000302037224 */ /* 0x000fe400078e020a */
[-C--:B------:R-:W-:Y:S02]  /*0330*/  IMAD R14, R7, R0.reuse, RZ ;  /* 0x00000000070e7224 */ /* 0x080fe400078e02ff */
[-C--:B------:R-:W-:Y:S02]  /*0340*/  IMAD R16, R9, R0.reuse, RZ ;  /* 0x0000000009107224 */ /* 0x080fe400078e02ff */
[-C--:B------:R-:W-:Y:S02]  /*0350*/  IMAD R18, R5, R0.reuse, RZ ;  /* 0x0000000005127224 */ /* 0x080fe400078e02ff */
[-C--:B------:R-:W-:Y:S02]  /*0360*/  IMAD R20, R11, R0.reuse, RZ ;  /* 0x000000000b147224 */ /* 0x080fe400078e02ff */
[----:B------:R-:W-:Y:S01]  /*0370*/  IMAD R22, R3, R0, RZ ;  /* 0x0000000003167224 */ /* 0x000fe200078e02ff */
[----:B------:R-:W-:Y:S06]  /*0380*/  @!P0 BRA `(.L_x_0) ;  /* 0x0000000400288947 */ /* 0x000fec0003800000 */
[----:B------:R-:W0:Y:S01]  /*0390*/  LDCU.64 UR6, c[0x0][0x380] ;  /* 0x00007000ff0677ac */ /* 0x000e220008000a00 */
[----:B------:R-:W-:Y:S02]  /*03a0*/  LOP3.LUT R15, R0, 0x7ffffffc, RZ, 0xc0, !PT ;  /* 0x7ffffffc000f7812 */ /* 0x000fe400078ec0ff */
[----:B------:R-:W-:Y:S01]  /*03b0*/  MOV R23, R22 ;  /* 0x0000001600177202 */ /* 0x000fe20000000f00 */
[----:B------:R-:W1:Y:S01]  /*03c0*/  LDCU.64 UR4, c[0x0][0x3a8] ;  /* 0x00007500ff0477ac */ /* 0x000e620008000a00 */
[----:B------:R-:W-:Y:S02]  /*03d0*/  MOV R21, R14 ;  /* 0x0000000e00157202 */ /* 0x000fe40000000f00 */
[----:B------:R-:W-:Y:S02]  /*03e0*/  MOV R25, R20 ;  /* 0x0000001400197202 */ /* 0x000fe40000000f00 */
[----:B------:R-:W-:Y:S02]  /*03f0*/  MOV R27, R18 ;  /* 0x00000012001b7202 */ /* 0x000fe40000000f00 */
[----:B------:R-:W-:-:S02]  /*0400*/  MOV R29, R16 ;  /* 0x00000010001d7202 */ /* 0x000fc40000000f00 */
[----:B------:R-:W-:Y:S01]  /*0410*/  IADD3 R24, PT, PT, -R15, RZ, RZ ;  /* 0x000000ff0f187210 */ /* 0x000fe20007ffe1ff */
[----:B0-----:R-:W-:-:S04]  /*0420*/  UIADD3 UR6, UP1, UPT, UR6, 0x8, URZ ;  /* 0x0000000806067890 */ /* 0x001fc8000ff3e0ff */
[----:B------:R-:W-:Y:S02]  /*0430*/  UIADD3.X UR7, UPT, UPT, URZ, UR7, URZ, UP1, !UPT ;  /* 0x00000007ff077290 */ /* 0x000fe40008ffe4ff */
[----:B-1----:R-:W-:Y:S01]  /*0440*/  UIADD3 UR4, UP0, UPT, UR4, 0x8, URZ ;  /* 0x0000000804047890 */ /* 0x002fe2000ff1e0ff */
[----:B------:R-:W-:-:S03]  /*0450*/  MOV R2, UR6 ;  /* 0x0000000600027c02 */ /* 0x000fc60008000f00 */
[----:B------:R-:W-:Y:S01]  /*0460*/  MOV R3, UR7 ;  /* 0x0000000700037c02 */ /* 0x000fe20008000f00 */
[----:B------:R-:W-:-:S12]  /*0470*/  UIADD3.X UR5, UPT, UPT, URZ, UR5, URZ, UP0, !UPT ;  /* 0x00000005ff057290 */ /* 0x000fd800087fe4ff */
.L_x_1:
[----:B0-----:R-:W-:-:S04]  /*0480*/  IMAD.WIDE R8, R23, 0x4, R2 ;  /* 0x0000000417087825 */ /* 0x001fc800078e0202 */
[--C-:B------:R-:W-:Y:S01]  /*0490*/  IMAD.WIDE R4, R27, 0x4, R2.reuse ;  /* 0x000000041b047825 */ /* 0x100fe200078e0202 */
[----:B------:R-:W2:Y:S03]  /*04a0*/  LDG.E.CONSTANT R28, desc[UR8][R8.64+-0x8] ;  /* 0xfffff808081c7981 */ /* 0x000ea6000c1e9900 */
[--C-:B------:R-:W-:Y:S01]  /*04b0*/  IMAD.WIDE R10, R25, 0x4, R2.reuse ;  /* 0x00000004190a7825 */ /* 0x100fe200078e0202 */
[----:B------:R-:W3:Y:S03]  /*04c0*/  LDG.E.CONSTANT R37, desc[UR8][R4.64+-0x8] ;  /* 0xfffff80804257981 */ /* 0x000ee6000c1e9900 */
[----:B------:R-:W-:Y:S01]  /*04d0*/  IMAD.WIDE R6, R29, 0x4, R2 ;  /* 0x000000041d067825 */ /* 0x000fe200078e0202 */
[----:B------:R-:W4:Y:S04]  /*04e0*/  LDG.E.CONSTANT R26, desc[UR8][R10.64+-0x8] ;  /* 0xfffff8080a1a7981 */ /* 0x000f28000c1e9900 */
[----:B------:R-:W5:Y:S04]  /*04f0*/  LDG.E.CONSTANT R30, desc[UR8][R6.64+-0x8] ;  /* 0xfffff808061e7981 */ /* 0x000f68000c1e9900 */
[----:B------:R-:W5:Y:S04]  /*0500*/  LDG.E.CONSTANT R31, desc[UR8][R4.64+-0x4] ;  /* 0xfffffc08041f7981 */ /* 0x000f68000c1e9900 */
[----:B------:R-:W5:Y:S04]  /*0510*/  LDG.E.CONSTANT R33, desc[UR8][R4.64] ;  /* 0x0000000804217981 */ /* 0x000f68000c1e9900 */
[----:B------:R2:W5:Y:S04]  /*0520*/  LDG.E.CONSTANT R35, desc[UR8][R4.64+0x4] ;  /* 0x0000040804237981 */ /* 0x000568000c1e9900 */
[----:B------:R-:W5:Y:S04]  /*0530*/  LDG.E.CONSTANT R34, desc[UR8][R6.64+-0x4] ;  /* 0xfffffc0806227981 */ /* 0x000f68000c1e9900 */
[----:B------:R-:W5:Y:S04]  /*0540*/  LDG.E.CONSTANT R32, desc[UR8][R6.64] ;  /* 0x0000000806207981 */ /* 0x000f68000c1e9900 */
[----:B------:R-:W5:Y:S04]  /*0550*/  LDG.E.CONSTANT R6, desc[UR8][R6.64+0x4] ;  /* 0x0000040806067981 */ /* 0x000f68000c1e9900 */
[----:B------:R-:W5:Y:S01]  /*0560*/  LDG.E.CONSTANT R7, desc[UR8][R8.64+-0x4] ;  /* 0xfffffc0808077981 */ /* 0x000f62000c1e9900 */
[----:B--2---:R-:W-:-:S03]  /*0570*/  FMUL R4, R12, R28 ;  /* 0x0000001c0c047220 */ /* 0x004fc60000400000 */
[----:B------:R-:W2:Y:S01]  /*0580*/  LDG.E.CONSTANT R28, desc[UR8][R10.64+-0x4] ;  /* 0xfffffc080a1c7981 */ /* 0x000ea2000c1e9900 */
[----:B---3--:R-:W-:Y:S01]  /*0590*/  FMUL R36, R12, R37 ;  /* 0x000000250c247220 */ /* 0x008fe20000400000 */
[C---:B----4-:R-:W-:Y:S02]  /*05a0*/  FFMA R4, R17.reuse, R26, R4 ;  /* 0x0000001a11047223 */ /* 0x050fe40000000004 */
[----:B------:R-:W3:Y:S01]  /*05b0*/  LDG.E.CONSTANT R26, desc[UR8][R8.64] ;  /* 0x00000008081a7981 */ /* 0x000ee2000c1e9900 */
[----:B-----5:R-:W-:-:S03]  /*05c0*/  FFMA R37, R17, R30, R36 ;  /* 0x0000001e11257223 */ /* 0x020fc60000000024 */
[----:B------:R-:W4:Y:S04]  /*05d0*/  LDG.E.CONSTANT R30, desc[UR8][R10.64] ;  /* 0x000000080a1e7981 */ /* 0x000f28000c1e9900 */
[----:B------:R-:W5:Y:S04]  /*05e0*/  LDG.E.CONSTANT R36, desc[UR8][R10.64+0x4] ;  /* 0x000004080a247981 */ /* 0x000f68000c1e9900 */
[----:B------:R0:W5:Y:S01]  /*05f0*/  LDG.E.CONSTANT R9, desc[UR8][R8.64+0x4] ;  /* 0x0000040808097981 */ /* 0x000162000c1e9900 */
[----:B------:R-:W-:Y:S01]  /*0600*/  IADD3 R24, PT, PT, R24, 0x4, RZ ;  /* 0x0000000418187810 */ /* 0x000fe20007ffe0ff */
[----:B------:R-:W-:Y:S01]  /*0610*/  FMUL R4, R13, R4 ;  /* 0x000000040d047220 */ /* 0x000fe20000400000 */
[C---:B------:R-:W-:Y:S01]  /*0620*/  FMUL R31, R12.reuse, R31 ;  /* 0x0000001f0c1f7220 */ /* 0x040fe20000400000 */
[C---:B------:R-:W-:Y:S01]  /*0630*/  FMUL R33, R12.reuse, R33 ;  /* 0x000000210c217220 */ /* 0x040fe20000400000 */
[----:B------:R-:W-:Y:S01]  /*0640*/  FMUL R35, R12, R35 ;  /* 0x000000230c237220 */ /* 0x000fe20000400000 */
[----:B------:R-:W-:Y:S01]  /*0650*/  ISETP.NE.AND P0, PT, R24, RZ, PT ;  /* 0x000000ff1800720c */ /* 0x000fe20003f05270 */
[----:B------:R-:W-:Y:S01]  /*0660*/  FFMA R37, R19, R37, R4 ;  /* 0x0000002513257223 */ /* 0x000fe20000000004 */
[----:B------:R-:W-:Y:S01]  /*0670*/  MOV R4, UR4 ;  /* 0x0000000400047c02 */ /* 0x000fe20008000f00 */
[C---:B------:R-:W-:Y:S01]  /*0680*/  FFMA R34, R17.reuse, R34, R31 ;  /* 0x0000002211227223 */ /* 0x040fe2000000001f */
[----:B------:R-:W-:Y:S01]  /*0690*/  MOV R5, UR5 ;  /* 0x0000000500057c02 */ /* 0x000fe20008000f00 */
[----:B------:R-:W-:-:S02]  /*06a0*/  FFMA R32, R17, R32, R33 ;  /* 0x0000002011207223 */ /* 0x000fc40000000021 */
[----:B------:R-:W-:-:S04]  /*06b0*/  IMAD.WIDE R4, R21, 0x4, R4 ;  /* 0x0000000415047825 */ /* 0x000fc800078e0204 */
[----:B------:R-:W-:Y:S01]  /*06c0*/  FFMA R6, R17, R6, R35 ;  /* 0x0000000611067223 */ /* 0x000fe20000000023 */
[C---:B0-----:R-:W-:Y:S01]  /*06d0*/  FMUL R8, R12.reuse, R7 ;  /* 0x000000070c087220 */ /* 0x041fe20000400000 */
[----:B------:R0:W-:Y:S01]  /*06e0*/  STG.E desc[UR8][R4.64+-0x8], R37 ;  /* 0xfffff82504007986 */ /* 0x0001e2000c101908 */
[----:B------:R-:W-:Y:S02]  /*06f0*/  IADD3 R29, PT, PT, R29, 0x4, RZ ;  /* 0x000000041d1d7810 */ /* 0x000fe40007ffe0ff */
[----:B------:R-:W-:Y:S02]  /*0700*/  IADD3 R27, PT, PT, R27, 0x4, RZ ;  /* 0x000000041b1b7810 */ /* 0x000fe40007ffe0ff */
[----:B------:R-:W-:Y:S02]  /*0710*/  IADD3 R25, PT, PT, R25, 0x4, RZ ;  /* 0x0000000419197810 */ /* 0x000fe40007ffe0ff */
[----:B------:R-:W-:Y:S02]  /*0720*/  IADD3 R23, PT, PT, R23, 0x4, RZ ;  /* 0x0000000417177810 */ /* 0x000fe40007ffe0ff */
[----:B------:R-:W-:Y:S01]  /*0730*/  IADD3 R21, PT, PT, R21, 0x4, RZ ;  /* 0x0000000415157810 */ /* 0x000fe20007ffe0ff */
[----:B--2---:R-:W-:Y:S01]  /*0740*/  FFMA R8, R17, R28, R8 ;  /* 0x0000001c11087223 */ /* 0x004fe20000000008 */
[----:B---3--:R-:W-:-:S04]  /*0750*/  FMUL R7, R12, R26 ;  /* 0x0000001a0c077220 */ /* 0x008fc80000400000 */
[----:B----4-:R-:W-:Y:S01]  /*0760*/  FFMA R30, R17, R30, R7 ;  /* 0x0000001e111e7223 */ /* 0x010fe20000000007 */
[----:B-----5:R-:W-:-:S04]  /*0770*/  FMUL R9, R12, R9 ;  /* 0x000000090c097220 */ /* 0x020fc80000400000 */
[----:B------:R-:W-:Y:S01]  /*0780*/  FFMA R36, R17, R36, R9 ;  /* 0x0000002411247223 */ /* 0x000fe20000000009 */
[C---:B------:R-:W-:Y:S01]  /*0790*/  FMUL R8, R13.reuse, R8 ;  /* 0x000000080d087220 */ /* 0x040fe20000400000 */
[C---:B------:R-:W-:Y:S02]  /*07a0*/  FMUL R9, R13.reuse, R30 ;  /* 0x0000001e0d097220 */ /* 0x040fe40000400000 */
[----:B------:R-:W-:Y:S01]  /*07b0*/  FMUL R11, R13, R36 ;  /* 0x000000240d0b7220 */ /* 0x000fe20000400000 */
[C---:B------:R-:W-:Y:S01]  /*07c0*/  FFMA R7, R19.reuse, R34, R8 ;  /* 0x0000002213077223 */ /* 0x040fe20000000008 */
[C---:B------:R-:W-:Y:S02]  /*07d0*/  FFMA R9, R19.reuse, R32, R9 ;  /* 0x0000002013097223 */ /* 0x040fe40000000009 */
[----:B------:R-:W-:Y:S02]  /*07e0*/  FFMA R11, R19, R6, R11 ;  /* 0x00000006130b7223 */ /* 0x000fe4000000000b */
[----:B------:R0:W-:Y:S04]  /*07f0*/  STG.E desc[UR8][R4.64+-0x4], R7 ;  /* 0xfffffc0704007986 */ /* 0x0001e8000c101908 */
[----:B------:R0:W-:Y:S04]  /*0800*/  STG.E desc[UR8][R4.64], R9 ;  /* 0x0000000904007986 */ /* 0x0001e8000c101908 */
[----:B------:R0:W-:Y:S01]  /*0810*/  STG.E desc[UR8][R4.64+0x4], R11 ;  /* 0x0000040b04007986 */ /* 0x0001e2000c101908 */
[----:B------:R-:W-:Y:S05]  /*0820*/  @P0 BRA `(.L_x_1) ;  /* 0xfffffffc00140947 */ /* 0x000fea000383ffff */
.L_x_0:
[----:B------:R-:W-:-:S04]  /*0830*/  LOP3.LUT R2, R0, 0x3, RZ, 0xc0, !PT ;  /* 0x0000000300027812 */ /* 0x000fc800078ec0ff */
[----:B------:R-:W-:-:S13]  /*0840*/  ISETP.NE.AND P0, PT, R2, RZ, PT ;  /* 0x000000ff0200720c */ /* 0x000fda0003f05270 */
[----:B------:R-:W-:Y:S05]  /*0850*/  @!P0 EXIT ;  /* 0x000000000000894d */ /* 0x000fea0003800000 */
[----:B------:R-:W-:Y:S02]  /*0860*/  ISETP.NE.AND P0, PT, R2, 0x1, PT ;  /* 0x000000010200780c */ /* 0x000fe40003f05270 */
[----:B------:R-:W-:-:S04]  /*0870*/  LOP3.LUT R0, R0, 0x1, RZ, 0xc0, !PT ;  /* 0x0000000100007812 */ /* 0x000fc800078ec0ff */
[----:B------:R-:W-:-:S07]  /*0880*/  ISETP.NE.U32.AND P1, PT, R0, 0x1, PT ;  /* 0x000000010000780c */ /* 0x000fce0003f25070 */
[----:B------:R-:W-:Y:S06]  /*0890*/  @!P0 BRA `(.L_x_2) ;  /* 0x00000000008c8947 */ /* 0x000fec0003800000 */
[----:B0-----:R-:W0:Y:S01]  /*08a0*/  LDC.64 R10, c[0x0][0x380] ;  /* 0x0000e000ff0a7b82 */ /* 0x001e220000000a00 */
[-C--:B------:R-:W-:Y:S02]  /*08b0*/  IADD3 R7, PT, PT, R22, R15.reuse, RZ ;  /* 0x0000000f16077210 */ /* 0x080fe40007ffe0ff */
[-C--:B------:R-:W-:Y:S02]  /*08c0*/  IADD3 R3, PT, PT, R18, R15.reuse, RZ ;  /* 0x0000000f12037210 */ /* 0x080fe40007ffe0ff */
[-C--:B------:R-:W-:Y:S02]  /*08d0*/  IADD3 R5, PT, PT, R16, R15.reuse, RZ ;  /* 0x0000000f10057210 */ /* 0x080fe40007ffe0ff */
[----:B------:R-:W-:Y:S01]  /*08e0*/  IADD3 R9, PT, PT, R20, R15, RZ ;  /* 0x0000000f14097210 */ /* 0x000fe20007ffe0ff */
[----:B0-----:R-:W-:-:S04]  /*08f0*/  IMAD.WIDE R6, R7, 0x4, R10 ;  /* 0x0000000407067825 */ /* 0x001fc800078e020a */
[--C-:B------:R-:W-:Y:S01]  /*0900*/  IMAD.WIDE R2, R3, 0x4, R10.reuse ;  /* 0x0000000403027825 */ /* 0x100fe200078e020a */
[----:B------:R-:W2:Y:S03]  /*0910*/  LDG.E.CONSTANT R23, desc[UR8][R6.64] ;  /* 0x0000000806177981 */ /* 0x000ea6000c1e9900 */
[--C-:B------:R-:W-:Y:S01]  /*0920*/  IMAD.WIDE R4, R5, 0x4, R10.reuse ;  /* 0x0000000405047825 */ /* 0x100fe200078e020a */
[----:B------:R0:W3:Y:S03]  /*0930*/  LDG.E.CONSTANT R27, desc[UR8][R6.64+0x4] ;  /* 0x00000408061b7981 */ /* 0x0000e6000c1e9900 */
[----:B------:R-:W-:Y:S01]  /*0940*/  IMAD.WIDE R10, R9, 0x4, R10 ;  /* 0x00000004090a7825 */ /* 0x000fe200078e020a */
[----:B------:R-:W4:Y:S01]  /*0950*/  LDG.E.CONSTANT R21, desc[UR8][R2.64] ;  /* 0x0000000802157981 */ /* 0x000f22000c1e9900 */
[----:B------:R-:W1:Y:S03]  /*0960*/  LDC.64 R8, c[0x0][0x3a8] ;  /* 0x0000ea00ff087b82 */ /* 0x000e660000000a00 */
[----:B------:R-:W5:Y:S04]  /*0970*/  LDG.E.CONSTANT R24, desc[UR8][R10.64] ;  /* 0x000000080a187981 */ /* 0x000f68000c1e9900 */
[----:B------:R-:W5:Y:S04]  /*0980*/  LDG.E.CONSTANT R25, desc[UR8][R2.64+0x4] ;  /* 0x0000040802197981 */ /* 0x000f68000c1e9900 */
[----:B------:R-:W5:Y:S04]  /*0990*/  LDG.E.CONSTANT R30, desc[UR8][R10.64+0x4] ;  /* 0x000004080a1e7981 */ /* 0x000f68000c1e9900 */
[----:B------:R-:W5:Y:S04]  /*09a0*/  LDG.E.CONSTANT R0, desc[UR8][R4.64] ;  /* 0x0000000804007981 */ /* 0x000f68000c1e9900 */
[----:B------:R5:W5:Y:S01]  /*09b0*/  LDG.E.CONSTANT R28, desc[UR8][R4.64+0x4] ;  /* 0x00000408041c7981 */ /* 0x000b62000c1e9900 */
[----:B0-----:R-:W-:-:S05]  /*09c0*/  IADD3 R7, PT, PT, R14, R15, RZ ;  /* 0x0000000f0e077210 */ /* 0x001fca0007ffe0ff */
[----:B-1----:R-:W-:Y:S01]  /*09d0*/  IMAD.WIDE R8, R7, 0x4, R8 ;  /* 0x0000000407087825 */ /* 0x002fe200078e0208 */
[----:B------:R-:W-:-:S03]  /*09e0*/  IADD3 R15, PT, PT, R15, 0x2, RZ ;  /* 0x000000020f0f7810 */ /* 0x000fc60007ffe0ff */
[C---:B--2---:R-:W-:Y:S01]  /*09f0*/  FMUL R23, R12.reuse, R23 ;  /* 0x000000170c177220 */ /* 0x044fe20000400000 */
[C---:B---3--:R-:W-:Y:S01]  /*0a00*/  FMUL R27, R12.reuse, R27 ;  /* 0x0000001b0c1b7220 */ /* 0x048fe20000400000 */
[C---:B----4-:R-:W-:Y:S02]  /*0a10*/  FMUL R26, R12.reuse, R21 ;  /* 0x000000150c1a7220 */ /* 0x050fe40000400000 */
[C---:B-----5:R-:W-:Y:S01]  /*0a20*/  FFMA R24, R17.reuse, R24, R23 ;  /* 0x0000001811187223 */ /* 0x060fe20000000017 */
[----:B------:R-:W-:Y:S01]  /*0a30*/  FMUL R25, R12, R25 ;  /* 0x000000190c197220 */ /* 0x000fe20000400000 */
[----:B------:R-:W-:Y:S02]  /*0a40*/  FFMA R30, R17, R30, R27 ;  /* 0x0000001e111e7223 */ /* 0x000fe4000000001b */
[----:B------:R-:W-:Y:S01]  /*0a50*/  FMUL R24, R13, R24 ;  /* 0x000000180d187220 */ /* 0x000fe20000400000 */
[----:B------:R-:W-:Y:S01]  /*0a60*/  FFMA R0, R17, R0, R26 ;  /* 0x0000000011007223 */ /* 0x000fe2000000001a */
[----:B------:R-:W-:Y:S01]  /*0a70*/  FMUL R5, R13, R30 ;  /* 0x0000001e0d057220 */ /* 0x000fe20000400000 */
[----:B------:R-:W-:-:S02]  /*0a80*/  FFMA R28, R17, R28, R25 ;  /* 0x0000001c111c7223 */ /* 0x000fc40000000019 */
[C---:B------:R-:W-:Y:S02]  /*0a90*/  FFMA R3, R19.reuse, R0, R24 ;  /* 0x0000000013037223 */ /* 0x040fe40000000018 */
[----:B------:R-:W-:-:S03]  /*0aa0*/  FFMA R5, R19, R28, R5 ;  /* 0x0000001c13057223 */ /* 0x000fc60000000005 */
[----:B------:R1:W-:Y:S04]  /*0ab0*/  STG.E desc[UR8][R8.64], R3 ;  /* 0x0000000308007986 */ /* 0x0003e8000c101908 */
[----:B------:R1:W-:Y:S02]  /*0ac0*/  STG.E desc[UR8][R8.64+0x4], R5 ;  /* 0x0000040508007986 */ /* 0x0003e4000c101908 */
.L_x_2:
[----:B------:R-:W-:Y:S05]  /*0ad0*/  @P1 EXIT ;  /* 0x000000000000194d */ /* 0x000fea0003800000 */
[----:B-1----:R-:W1:Y:S01]  /*0ae0*/  LDC.64 R2, c[0x0][0x380] ;  /* 0x0000e000ff027b82 */ /* 0x002e620000000a00 */
[-C--:B0-----:R-:W-:Y:S02]  /*0af0*/  IADD3 R9, PT, PT, R22, R15.reuse, RZ ;  /* 0x0000000f16097210 */ /* 0x081fe40007ffe0ff */
[-C--:B------:R-:W-:Y:S02]  /*0b00*/  IADD3 R5, PT, PT, R18, R15.reuse, RZ ;  /* 0x0000000f12057210 */ /* 0x080fe40007ffe0ff */
[-C--:B------:R-:W-:Y:S02]  /*0b10*/  IADD3 R7, PT, PT, R20, R15.reuse, RZ ;  /* 0x0000000f14077210 */ /* 0x080fe40007ffe0ff */
[----:B------:R-:W-:Y:S01]  /*0b20*/  IADD3 R11, PT, PT, R16, R15, RZ ;  /* 0x0000000f100b7210 */ /* 0x000fe20007ffe0ff */
[----:B-1----:R-:W-:-:S04]  /*0b30*/  IMAD.WIDE R8, R9, 0x4, R2 ;  /* 0x0000000409087825 */ /* 0x002fc800078e0202 */
[--C-:B------:R-:W-:Y:S02]  /*0b40*/  IMAD.WIDE R4, R5, 0x4, R2.reuse ;  /* 0x0000000405047825 */ /* 0x100fe400078e0202 */
[----:B------:R-:W2:Y:S02]  /*0b50*/  LDG.E.CONSTANT R9, desc[UR8][R8.64] ;  /* 0x0000000808097981 */ /* 0x000ea4000c1e9900 */
[--C-:B------:R-:W-:Y:S02]  /*0b60*/  IMAD.WIDE R6, R7, 0x4, R2.reuse ;  /* 0x0000000407067825 */ /* 0x100fe400078e0202 */
[----:B------:R-:W3:Y:S02]  /*0b70*/  LDG.E.CONSTANT R5, desc[UR8][R4.64] ;  /* 0x0000000804057981 */ /* 0x000ee4000c1e9900 */
[----:B------:R-:W-:Y:S02]  /*0b80*/  IMAD.WIDE R2, R11, 0x4, R2 ;  /* 0x000000040b027825 */ /* 0x000fe400078e0202 */
[----:B------:R-:W4:Y:S01]  /*0b90*/  LDG.E.CONSTANT R6, desc[UR8][R6.64] ;  /* 0x0000000806067981 */ /* 0x000f22000c1e9900 */
[----:B------:R-:W0:Y:S03]  /*0ba0*/  LDC.64 R10, c[0x0][0x3a8] ;  /* 0x0000ea00ff0a7b82 */ /* 0x000e260000000a00 */
[----:B------:R-:W5:Y:S01]  /*0bb0*/  LDG.E.CONSTANT R2, desc[UR8][R2.64] ;  /* 0x0000000802027981 */ /* 0x000f62000c1e9900 */
[----:B------:R-:W-:Y:S01]  /*0bc0*/  IADD3 R15, PT, PT, R14, R15, RZ ;  /* 0x0000000f0e0f7210 */ /* 0x000fe20007ffe0ff */
[C---:B--2---:R-:W-:Y:S01]  /*0bd0*/  FMUL R0, R12.reuse, R9 ;  /* 0x000000090c007220 */ /* 0x044fe20000400000 */
[----:B---3--:R-:W-:-:S03]  /*0be0*/  FMUL R21, R12, R5 ;  /* 0x000000050c157220 */ /* 0x008fc60000400000 */
[C---:B----4-:R-:W-:Y:S01]  /*0bf0*/  FFMA R12, R17.reuse, R6, R0 ;  /* 0x00000006110c7223 */ /* 0x050fe20000000000 */
[----:B-----5:R-:W-:-:S03]  /*0c00*/  FFMA R0, R17, R2, R21 ;  /* 0x0000000211007223 */ /* 0x020fc60000000015 */
[----:B------:R-:W-:Y:S01]  /*0c10*/  FMUL R12, R13, R12 ;  /* 0x0000000c0d0c7220 */ /* 0x000fe20000400000 */
[----:B0-----:R-:W-:-:S04]  /*0c20*/  IMAD.WIDE R8, R15, 0x4, R10 ;  /* 0x000000040f087825 */ /* 0x001fc800078e020a */
[----:B------:R-:W-:-:S05]  /*0c30*/  FFMA R19, R19, R0, R12 ;  /* 0x0000000013137223 */ /* 0x000fca000000000c */
[----:B------:R-:W-:Y:S01]  /*0c40*/  STG.E desc[UR8][R8.64], R19 ;  /* 0x0000001308007986 */ /* 0x000fe2000c101908 */
[----:B------:R-:W-:Y:S05]  /*0c50*/  EXIT ;  /* 0x000000000000794d */ /* 0x000fea0003800000 */
.L_x_3:
[----:B------:R-:W-:-:S00]  /*0c60*/  BRA `(.L_x_3) ;  /* 0xfffffffc00fc7947 */ /* 0x000fc0000383ffff */
[----:B------:R-:W-:-:S00]  /*0c70*/  NOP ;  /* 0x0000000000007918 */ /* 0x000fc00000000000 */
        /* <DEDUP_REMOVED lines=8> */
.L_x_52:


//--------------------- .text._Z17interpolateKernelPKfS0_PKiS2_iiiPf --------------------------
	.section	.text._Z17interpolateKernelPKfS0_PKiS2_iiiPf,"ax",@progbits
	.align	128
        .global         _Z17interpolateKernelPKfS0_PKiS2_iiiPf
        .type           _Z17interpolateKernelPKfS0_PKiS2_iiiPf,@function
        .size           _Z17interpolateKernelPKfS0_PKiS2_iiiPf,(.L_x_53 - _Z17interpolateKernelPKfS0_PKiS2_iiiPf)
        .other          _Z17interpolateKernelPKfS0_PKiS2_iiiPf,@"STO_CUDA_ENTRY STV_DEFAULT"
_Z17interpolateKernelPKfS0_PKiS2_iiiPf:
.text._Z17interpolateKernelPKfS0_PKiS2_iiiPf:
        /* <DEDUP_REMOVED lines=17> */
[----:B------:R-:W-:-:S05]  /*0110*/  SHF.L.U32 R3, R5, 0x2, RZ ;  /* 0x0000000205037819 */ /* 0x000fca00000006ff */
[----:B0-----:R-:W-:-:S05]  /*0120*/  IMAD.WIDE R12, R3, 0x4, R12 ;  /* 0x00000004030c7825 */ /* 0x001fca00078e020c */
[----:B-1----:R-:W2:Y:S02]  /*0130*/  LDG.E.CONSTANT R0, desc[UR6][R12.64+0xc] ;  /* 0x00000c060c007981 */ /* 0x002ea4000c1e9900 */
[----:B--2---:R-:W-:-:S13]  /*0140*/  FSETP.GT.AND P0, PT, R0, RZ, PT ;  /* 0x000000ff0000720b */ /* 0x004fda0003f04000 */
[----:B------:R-:W-:Y:S05]  /*0150*/  @P0 BRA `(.L_x_4) ;  /* 0x0000000000f00947 */ /* 0x000fea0003800000 */
[----:B------:R-:W0:Y:S02]  /*0160*/  LDC R2, c[0x0][0x3a0] ;  /* 0x0000e800ff027b82 */ /* 0x000e240000000800 */
[----:B0-----:R-:W-:-:S13]  /*0170*/  ISETP.GE.AND P0, PT, R2, 0x1, PT ;  /* 0x000000010200780c */ /* 0x001fda0003f06270 */
[----:B------:R-:W-:Y:S05]  /*0180*/  @!P0 EXIT ;  /* 0x000000000000894d */ /* 0x000fea0003800000 */
[C---:B------:R-:W-:Y:S01]  /*0190*/  ISETP.GE.U32.AND P1, PT, R2.reuse, 0x8, PT ;  /* 0x000000080200780c */ /* 0x040fe20003f26070 */
[----:B------:R-:W-:Y:S01]  /*01a0*/  HFMA2 R0, -RZ, RZ, 0, 0 ;  /* 0x00000000ff007431 */ /* 0x000fe200000001ff */
[----:B------:R-:W-:Y:S01]  /*01b0*/  LOP3.LUT R6, R2, 0x7, RZ, 0xc0, !PT ;  /* 0x0000000702067812 */ /* 0x000fe200078ec0ff */
[----:B------:R-:W-:-:S03]  /*01c0*/  IMAD R5, R5, R2, RZ ;  /* 0x0000000205057224 */ /* 0x000fc600078e02ff */
[----:B------:R-:W-:-:S07]  /*01d0*/  ISETP.NE.AND P0, PT, R6, RZ, PT ;  /* 0x000000ff0600720c */ /* 0x000fce0003f05270 */
[----:B------:R-:W-:Y:S06]  /*01e0*/  @!P1 BRA `(.L_x_5) ;  /* 0x0000000000549947 */ /* 0x000fec0003800000 */
[----:B------:R-:W0:Y:S01]  /*01f0*/  LDCU.64 UR4, c[0x0][0x3b0] ;  /* 0x00007600ff0477ac */ /* 0x000e220008000a00 */
[----:B------:R-:W-:Y:S02]  /*0200*/  LOP3.LUT R0, R2, 0x7ffffff8, RZ, 0xc0, !PT ;  /* 0x7ffffff802007812 */ /* 0x000fe400078ec0ff */
[----:B------:R-:W-:Y:S02]  /*0210*/  MOV R7, R5 ;  /* 0x0000000500077202 */ /* 0x000fe40000000f00 */
[----:B------:R-:W-:Y:S01]  /*0220*/  IADD3 R4, PT, PT, -R0, RZ, RZ ;  /* 0x000000ff00047210 */ /* 0x000fe20007ffe1ff */
[----:B0-----:R-:W-:-:S04]  /*0230*/  UIADD3 UR4, UP0, UPT, UR4, 0x10, URZ ;  /* 0x0000001004047890 */ /* 0x001fc8000ff1e0ff */
[----:B------:R-:W-:-:S12]  /*0240*/  UIADD3.X UR5, UPT, UPT, URZ, UR5, URZ, UP0, !UPT ;  /* 0x00000005ff057290 */ /* 0x000fd800087fe4ff */
.L_x_6:
[----:B0-----:R-:W-:Y:S02]  /*0250*/  MOV R2, UR4 ;  /* 0x0000000400027c02 */ /* 0x001fe40008000f00 */
[----:B------:R-:W-:Y:S02]  /*0260*/  MOV R3, UR5 ;  /* 0x0000000500037c02 */ /* 0x000fe40008000f00 */
[----:B------:R-:W-:Y:S01]  /*0270*/  IADD3 R4, PT, PT, R4, 0x8, RZ ;  /* 0x0000000804047810 */ /* 0x000fe20007ffe0ff */
[----:B------:R-:W-:-:S03]  /*0280*/  IMAD.WIDE R2, R7, 0x4, R2 ;  /* 0x0000000407027825 */ /* 0x000fc600078e0202 */
[----:B------:R-:W-:Y:S01]  /*0290*/  ISETP.NE.AND P1, PT, R4, RZ, PT ;  /* 0x000000ff0400720c */ /* 0x000fe20003f25270 */
[----:B------:R-:W-:Y:S01]  /*02a0*/  VIADD R7, R7, 0x8 ;  /* 0x0000000807077836 */ /* 0x000fe20000000000 */
[----:B------:R0:W-:Y:S04]  /*02b0*/  STG.E desc[UR6][R2.64+-0x10], RZ ;  /* 0xfffff0ff02007986 */ /* 0x0001e8000c101906 */
[----:B------:R0:W-:Y:S04]  /*02c0*/  STG.E desc[UR6][R2.64+-0xc], RZ ;  /* 0xfffff4ff02007986 */ /* 0x0001e8000c101906 */
[----:B------:R0:W-:Y:S04]  /*02d0*/  STG.E desc[UR6][R2.64+-0x8], RZ ;  /* 0xfffff8ff02007986 */ /* 0x0001e8000c101906 */
[----:B------:R0:W-:Y:S04]  /*02e0*/  STG.E desc[UR6][R2.64+-0x4], RZ ;  /* 0xfffffcff02007986 */ /* 0x0001e8000c101906 */
[----:B------:R0:W-:Y:S04]  /*02f0*/  STG.E desc[UR6][R2.64], RZ ;  /* 0x000000ff02007986 */ /* 0x0001e8000c101906 */
[----:B------:R0:W-:Y:S04]  /*0300*/  STG.E desc[UR6][R2.64+0x4], RZ ;  /* 0x000004ff02007986 */ /* 0x0001e8000c101906 */
[----:B------:R0:W-:Y:S04]  /*0310*/  STG.E desc[UR6][R2.64+0x8], RZ ;  /* 0x000008ff02007986 */ /* 0x0001e8000c101906 */
[----:B------:R0:W-:Y:S01]  /*0320*/  STG.E desc[UR6][R2.64+0xc], RZ ;  /* 0x00000cff02007986 */ /* 0x0001e2000c101906 */
[----:B------:R-:W-:Y:S05]  /*0330*/  @P1 BRA `(.L_x_6) ;  /* 0xfffffffc00c41947 */ /* 0x000fea000383ffff */
.L_x_5:
[----:B------:R-:W-:Y:S05]  /*0340*/  @!P0 EXIT ;  /* 0x000000000000894d */ /* 0x000fea0003800000 */
[----:B------:R-:W1:Y:S01]  /*0350*/  LDC R4, c[0x0][0x3a0] ;  /* 0x0000e800ff047b82 */ /* 0x000e620000000800 */
[----:B------:R-:W-:Y:S02]  /*0360*/  ISETP.GE.U32.AND P0, PT, R6, 0x4, PT ;  /* 0x000000040600780c */ /* 0x000fe40003f06070 */
[----:B-1----:R-:W-:-:S04]  /*0370*/  LOP3.LUT R8, R4, 0x3, RZ, 0xc0, !PT ;  /* 0x0000000304087812 */ /* 0x002fc800078ec0ff */
[----:B------:R-:W-:-:S07]  /*0380*/  ISETP.NE.AND P1, PT, R8, RZ, PT ;  /* 0x000000ff0800720c */ /* 0x000fce0003f25270 */
[----:B------:R-:W-:Y:S06]  /*0390*/  @!P0 BRA `(.L_x_7) ;  /* 0x0000000000208947 */ /* 0x000fec0003800000 */
[----:B0-----:R-:W0:Y:S01]  /*03a0*/  LDC.64 R2, c[0x0][0x3b0] ;  /* 0x0000ec00ff027b82 */ /* 0x001e220000000a00 */
[----:B------:R-:W-:Y:S02]  /*03b0*/  IADD3 R7, PT, PT, R5, R0, RZ ;  /* 0x0000000005077210 */ /* 0x000fe40007ffe0ff */
[----:B------:R-:W-:-:S03]  /*03c0*/  IADD3 R0, PT, PT, R0, 0x4, RZ ;  /* 0x0000000400007810 */ /* 0x000fc60007ffe0ff */
[----:B0-----:R-:W-:-:S05]  /*03d0*/  IMAD.WIDE R2, R7, 0x4, R2 ;  /* 0x0000000407027825 */ /* 0x001fca00078e0202 */
[----:B------:R1:W-:Y:S04]  /*03e0*/  STG.E desc[UR6][R2.64], RZ ;  /* 0x000000ff02007986 */ /* 0x0003e8000c101906 */
[----:B------:R1:W-:Y:S04]  /*03f0*/  STG.E desc[UR6][R2.64+0x4], RZ ;  /* 0x000004ff02007986 */ /* 0x0003e8000c101906 */
[----:B------:R1:W-:Y:S04]  /*0400*/  STG.E desc[UR6][R2.64+0x8], RZ ;  /* 0x000008ff02007986 */ /* 0x0003e8000c101906 */
[----:B------:R1:W-:Y:S02]  /*0410*/  STG.E desc[UR6][R2.64+0xc], RZ ;  /* 0x00000cff02007986 */ /* 0x0003e4000c101906 */
.L_x_7:
[----:B------:R-:W-:Y:S05]  /*0420*/  @!P1 EXIT ;  /* 0x000000000000994d */ /* 0x000fea0003800000 */
[----:B------:R-:W-:Y:S02]  /*0430*/  ISETP.NE.AND P0, PT, R8, 0x1, PT ;  /* 0x000000010800780c */ /* 0x000fe40003f05270 */
[----:B------:R-:W-:-:S04]  /*0440*/  LOP3.LUT R4, R4, 0x1, RZ, 0xc0, !PT ;  /* 0x0000000104047812 */ /* 0x000fc800078ec0ff */
[----:B------:R-:W-:-:S07]  /*0450*/  ISETP.NE.U32.AND P1, PT, R4, 0x1, PT ;  /* 0x000000010400780c */ /* 0x000fce0003f25070 */
[----:B01----:R-:W0:Y:S01]  /*0460*/  @P0 LDC.64 R2, c[0x0][0x3b0] ;  /* 0x0000ec00ff020b82 */ /* 0x003e220000000a00 */
[----:B------:R-:W-:-:S05]  /*0470*/  @P0 IADD3 R7, PT, PT, R5, R0, RZ ;  /* 0x0000000005070210 */ /* 0x000fca0007ffe0ff */
[----:B0-----:R-:W-:-:S05]  /*0480*/  @P0 IMAD.WIDE R2, R7, 0x4, R2 ;  /* 0x0000000407020825 */ /* 0x001fca00078e0202 */
[----:B------:R0:W-:Y:S04]  /*0490*/  @P0 STG.E desc[UR6][R2.64], RZ ;  /* 0x000000ff02000986 */ /* 0x0001e8000c101906 */
[----:B------:R0:W-:Y:S01]  /*04a0*/  @P0 STG.E desc[UR6][R2.64+0x4], RZ ;  /* 0x000004ff02000986 */ /* 0x0001e2000c101906 */
[----:B------:R-:W-:Y:S05]  /*04b0*/  @P1 EXIT ;  /* 0x000000000000194d */ /* 0x000fea0003800000 */
[----:B0-----:R-:W0:Y:S01]  /*04c0*/  LDC.64 R2, c[0x0][0x3b0] ;  /* 0x0000ec00ff027b82 */ /* 0x001e220000000a00 */
[----:B------:R-:W-:-:S04]  /*04d0*/  @P0 IADD3 R0, PT, PT, R0, 0x2, RZ ;  /* 0x0000000200000810 */ /* 0x000fc80007ffe0ff */
[----:B------:R-:W-:-:S05]  /*04e0*/  IADD3 R5, PT, PT, R5, R0, RZ ;  /* 0x0000000005057210 */ /* 0x000fca0007ffe0ff */
[----:B0-----:R-:W-:-:S05]  /*04f0*/  IMAD.WIDE R2, R5, 0x4, R2 ;  /* 0x0000000405027825 */ /* 0x001fca00078e0202 */
[----:B------:R-:W-:Y:S01]  /*0500*/  STG.E desc[UR6][R2.64], RZ ;  /* 0x000000ff02007986 */ /* 0x000fe2000c101906 */
[----:B------:R-:W-:Y:S05]  /*0510*/  EXIT ;  /* 0x000000000000794d */ /* 0x000fea0003800000 */
.L_x_4:
[----:B------:R-:W0:Y:S02]  /*0520*/  LDC.64 R10, c[0x0][0x390] ;  /* 0x0000e400ff0a7b82 */ /* 0x000e240000000a00 */
[----:B0-----:R-:W-:-:S05]  /*0530*/  IMAD.WIDE R10, R3, 0x4, R10 ;  /* 0x00000004030a7825 */ /* 0x001fca00078e020a */
[----:B------:R-:W2:Y:S02]  /*0540*/  LDG.E.CONSTANT R0, desc[UR6][R10.64] ;  /* 0x000000060a007981 */ /* 0x000ea4000c1e9900 */
[----:B--2---:R-:W-:-:S13]  /*0550*/  ISETP.GT.AND P0, PT, R0, -0x1, PT ;  /* 0xffffffff0000780c */ /* 0x004fda0003f04270 */
[----:B------:R-:W-:Y:S05]  /*0560*/  @P0 BRA `(.L_x_8) ;  /* 0x0000000000f00947 */ /* 0x000fea0003800000 */
[----:B------:R-:W0:Y:S02]  /*0570*/  LDC R2, c[0x0][0x3a0] ;  /* 0x0000e800ff027b82 */ /* 0x000e240000000800 */
[----:B0-----:R-:W-:-:S13]  /*0580*/  ISETP.GE.AND P0, PT, R2, 0x1, PT ;  /* 0x000000010200780c */ /* 0x001fda0003f06270 */
[----:B------:R-:W-:Y:S05]  /*0590*/  @!P0 EXIT ;  /* 0x000000000000894d */ /* 0x000fea0003800000 */
[C---:B------:R-:W-:Y:S01]  /*05a0*/  ISETP.GE.U32.AND P1, PT, R2.reuse, 0x8, PT ;  /* 0x000000080200780c */ /* 0x040fe20003f26070 */
[----:B------:R-:W-:Y:S01]  /*05b0*/  IMAD R7, R5, R2, RZ ;  /* 0x0000000205077224 */ /* 0x000fe200078e02ff */
[----:B------:R-:W-:Y:S02]  /*05c0*/  LOP3.LUT R6, R2, 0x7, RZ, 0xc0, !PT ;  /* 0x0000000702067812 */ /* 0x000fe400078ec0ff */
[----:B------:R-:W-:Y:S02]  /*05d0*/  MOV R0, RZ ;  /* 0x000000ff00007202 */ /* 0x000fe40000000f00 */
[----:B------:R-:W-:-:S07]  /*05e0*/  ISETP.NE.AND P0, PT, R6, RZ, PT ;  /* 0x000000ff0600720c */ /* 0x000fce0003f05270 */
[----:B------:R-:W-:Y:S06]  /*05f0*/  @!P1 BRA `(.L_x_9) ;  /* 0x0000000000549947 */ /* 0x000fec0003800000 */
[----:B------:R-:W0:Y:S01]  /*0600*/  LDCU.64 UR4, c[0x0][0x3b0] ;  /* 0x00007600ff0477ac */ /* 0x000e220008000a00 */
[----:B------:R-:W-:Y:S01]  /*0610*/  LOP3.LUT R0, R2, 0x7ffffff8, RZ, 0xc0, !PT ;  /* 0x7ffffff802007812 */ /* 0x000fe200078ec0ff */
[----:B------:R-:W-:-:S03]  /*0620*/  IMAD.MOV.U32 R5, RZ, RZ, R7 ;  /* 0x000000ffff057224 */ /* 0x000fc600078e0007 */
[----:B------:R-:W-:Y:S01]  /*0630*/  IADD3 R4, PT, PT, -R0, RZ, RZ ;  /* 0x000000ff00047210 */ /* 0x000fe20007ffe1ff */
[----:B0-----:R-:W-:-:S04]  /*0640*/  UIADD3 UR4, UP0, UPT, UR4, 0x10, URZ ;  /* 0x0000001004047890 */ /* 0x001fc8000ff1e0ff */
[----:B------:R-:W-:-:S12]  /*0650*/  UIADD3.X UR5, UPT, UPT, URZ, UR5, URZ, UP0, !UPT ;  /* 0x00000005ff057290 */ /* 0x000fd800087fe4ff */
.L_x_10:
[----:B0-----:R-:W-:Y:S02]  /*0660*/  MOV R2, UR4 ;  /* 0x0000000400027c02 */ /* 0x001fe40008000f00 */
[----:B------:R-:W-:Y:S02]  /*0670*/  MOV R3, UR5 ;  /* 0x0000000500037c02 */ /* 0x000fe40008000f00 */
[----:B------:R-:W-:Y:S01]  /*0680*/  IADD3 R4, PT, PT, R4, 0x8, RZ ;  /* 0x0000000804047810 */ /* 0x000fe20007ffe0ff */
[----:B------:R-:W-:-:S03]  /*0690*/  IMAD.WIDE R2, R5, 0x4, R2 ;  /* 0x0000000405027825 */ /* 0x000fc600078e0202 */
[----:B------:R-:W-:Y:S02]  /*06a0*/  ISETP.NE.AND P1, PT, R4, RZ, PT ;  /* 0x000000ff0400720c */ /* 0x000fe40003f25270 */
[----:B------:R-:W-:Y:S01]  /*06b0*/  IADD3 R5, PT, PT, R5, 0x8, RZ ;  /* 0x0000000805057810 */ /* 0x000fe20007ffe0ff */
        /* <DEDUP_REMOVED lines=9> */
.L_x_9:
[----:B------:R-:W-:Y:S05]  /*0750*/  @!P0 EXIT ;  /* 0x000000000000894d */ /* 0x000fea0003800000 */
[----:B------:R-:W1:Y:S01]  /*0760*/  LDC R4, c[0x0][0x3a0] ;  /* 0x0000e800ff047b82 */ /* 0x000e620000000800 */
[----:B------:R-:W-:Y:S02]  /*0770*/  ISETP.GE.U32.AND P0, PT, R6, 0x4, PT ;  /* 0x000000040600780c */ /* 0x000fe40003f06070 */
[----:B-1----:R-:W-:-:S04]  /*0780*/  LOP3.LUT R8, R4, 0x3, RZ, 0xc0, !PT ;  /* 0x0000000304087812 */ /* 0x002fc800078ec0ff */
[----:B------:R-:W-:-:S07]  /*0790*/  ISETP.NE.AND P1, PT, R8, RZ, PT ;  /* 0x000000ff0800720c */ /* 0x000fce0003f25270 */
[----:B------:R-:W-:Y:S06]  /*07a0*/  @!P0 BRA `(.L_x_11) ;  /* 0x0000000000208947 */ /* 0x000fec0003800000 */
[----:B0-----:R-:W0:Y:S01]  /*07b0*/  LDC.64 R2, c[0x0][0x3b0] ;  /* 0x0000ec00ff027b82 */ /* 0x001e220000000a00 */
[----:B------:R-:W-:Y:S01]  /*07c0*/  IADD3 R5, PT, PT, R7, R0, RZ ;  /* 0x0000000007057210 */ /* 0x000fe20007ffe0ff */
[----:B------:R-:W-:-:S04]  /*07d0*/  VIADD R0, R0, 0x4 ;  /* 0x0000000400007836 */ /* 0x000fc80000000000 */
[----:B0-----:R-:W-:-:S05]  /*07e0*/  IMAD.WIDE R2, R5, 0x4, R2 ;  /* 0x0000000405027825 */ /* 0x001fca00078e0202 */
[----:B------:R1:W-:Y:S04]  /*07f0*/  STG.E desc[UR6][R2.64], RZ ;  /* 0x000000ff02007986 */ /* 0x0003e8000c101906 */
[----:B------:R1:W-:Y:S04]  /*0800*/  STG.E desc[UR6][R2.64+0x4], RZ ;  /* 0x000004ff02007986 */ /* 0x0003e8000c101906 */
[----:B------:R1:W-:Y:S04]  /*0810*/  STG.E desc[UR6][R2.64+0x8], RZ ;  /* 0x000008ff02007986 */ /* 0x0003e8000c101906 */
[----:B------:R1:W-:Y:S02]  /*0820*/  STG.E desc[UR6][R2.64+0xc], RZ ;  /* 0x00000cff02007986 */ /* 0x0003e4000c101906 */
.L_x_11:
        /* <DEDUP_REMOVED lines=16> */
.L_x_8:
[----:B------:R-:W0:Y:S02]  /*0930*/  LDC R14, c[0x0][0x3a0] ;  /* 0x0000e800ff0e7b82 */ /* 0x000e240000000800 */
[----:B0-----:R-:W-:-:S13]  /*0940*/  ISETP.GE.AND P0, PT, R14, 0x1, PT ;  /* 0x000000010e00780c */ /* 0x001fda0003f06270 */
[----:B------:R-:W-:Y:S05]  /*0950*/  @!P0 EXIT ;  /* 0x000000000000894d */ /* 0x000fea0003800000 */
[----:B------:R-:W2:Y:S04]  /*0960*/  LDG.E.CONSTANT R7, desc[UR6][R10.64+0xc] ;  /* 0x00000c060a077981 */ /* 0x000ea8000c1e9900 */
[----:B------:R-:W3:Y:S04]  /*0970*/  LDG.E.CONSTANT R9, desc[UR6][R10.64+0x8] ;  /* 0x000008060a097981 */ /* 0x000ee8000c1e9900 */
[----:B------:R-:W4:Y:S01]  /*0980*/  LDG.E.CONSTANT R8, desc[UR6][R10.64+0x4] ;  /* 0x000004060a087981 */ /* 0x000f22000c1e9900 */
[C---:B------:R-:W-:Y:S02]  /*0990*/  ISETP.GE.U32.AND P1, PT, R14.reuse, 0x8, PT ;  /* 0x000000080e00780c */ /* 0x040fe40003f26070 */
[----:B------:R-:W-:Y:S01]  /*09a0*/  LOP3.LUT R0, R14, 0x7, RZ, 0xc0, !PT ;  /* 0x000000070e007812 */ /* 0x000fe200078ec0ff */
[----:B------:R0:W5:Y:S04]  /*09b0*/  LDG.E.CONSTANT R2, desc[UR6][R12.64] ;  /* 0x000000060c027981 */ /* 0x000168000c1e9900 */
[----:B------:R0:W5:Y:S04]  /*09c0*/  LDG.E.CONSTANT R3, desc[UR6][R12.64+0x4] ;  /* 0x000004060c037981 */ /* 0x000168000c1e9900 */
[----:B------:R0:W5:Y:S01]  /*09d0*/  LDG.E.CONSTANT R4, desc[UR6][R12.64+0x8] ;  /* 0x000008060c047981 */ /* 0x000162000c1e9900 */
[----:B------:R-:W-:Y:S01]  /*09e0*/  HFMA2 R6, -RZ, RZ, 0, 0 ;  /* 0x00000000ff067431 */ /* 0x000fe200000001ff */
[----:B------:R-:W-:Y:S01]  /*09f0*/  ISETP.NE.AND P0, PT, R0, RZ, PT ;  /* 0x000000ff0000720c */ /* 0x000fe20003f05270 */
[----:B------:R-:W-:-:S02]  /*0a00*/  IMAD R5, R5, R14, RZ ;  /* 0x0000000e05057224 */ /* 0x000fc400078e02ff */
[-C--:B--2---:R-:W-:Y:S02]  /*0a10*/  IMAD R7, R7, R14.reuse, RZ ;  /* 0x0000000e07077224 */ /* 0x084fe400078e02ff */
[-C--:B---3--:R-:W-:Y:S02]  /*0a20*/  IMAD R9, R9, R14.reuse, RZ ;  /* 0x0000000e09097224 */ /* 0x088fe400078e02ff */
[----:B----4-:R-:W-:Y:S01]  /*0a30*/  IMAD R11, R8, R14, RZ ;  /* 0x0000000e080b7224 */ /* 0x010fe200078e02ff */
[----:B0-----:R-:W-:Y:S06]  /*0a40*/  @!P1 BRA `(.L_x_12) ;  /* 0x00000004003c9947 */ /* 0x001fec0003800000 */
[----:B------:R-:W0:Y:S01]  /*0a50*/  LDCU.64 UR4, c[0x0][0x380] ;  /* 0x00007000ff0477ac */ /* 0x000e220008000a00 */
[----:B------:R-:W-:Y:S01]  /*0a60*/  LOP3.LUT R6, R14, 0x7ffffff8, RZ, 0xc0, !PT ;  /* 0x7ffffff80e067812 */ /* 0x000fe200078ec0ff */
[----:B------:R-:W-:Y:S01]  /*0a70*/  IMAD.MOV.U32 R19, RZ, RZ, R9 ;  /* 0x000000ffff137224 */ /* 0x000fe200078e0009 */
[----:B------:R-:W-:Y:S02]  /*0a80*/  MOV R8, R5 ;  /* 0x0000000500087202 */ /* 0x000fe40000000f00 */
[----:B------:R-:W-:Y:S02]  /*0a90*/  MOV R10, R7 ;  /* 0x00000007000a7202 */ /* 0x000fe40000000f00 */
[----:B------:R-:W-:Y:S02]  /*0aa0*/  MOV R21, R11 ;  /* 0x0000000b00157202 */ /* 0x000fe40000000f00 */
[----:B------:R-:W-:Y:S01]  /*0ab0*/  IADD3 R18, PT, PT, -R6, RZ, RZ ;  /* 0x000000ff06127210 */ /* 0x000fe20007ffe1ff */
[----:B0-----:R-:W-:-:S04]  /*0ac0*/  UIADD3 UR4, UP0, UPT, UR4, 0x10, URZ ;  /* 0x0000001004047890 */ /* 0x001fc8000ff1e0ff */
[----:B------:R-:W-:Y:S02]  /*0ad0*/  UIADD3.X UR5, UPT, UPT, URZ, UR5, URZ, UP0, !UPT ;  /* 0x00000005ff057290 */ /* 0x000fe400087fe4ff */
[----:B------:R-:W-:-:S04]  /*0ae0*/  MOV R12, UR4 ;  /* 0x00000004000c7c02 */ /* 0x000fc80008000f00 */
[----:B------:R-:W-:-:S07]  /*0af0*/  MOV R13, UR5 ;  /* 0x00000005000d7c02 */ /* 0x000fce0008000f00 */
.L_x_13:
[----:B0-----:R-:W-:-:S04]  /*0b00*/  IMAD.WIDE R16, R19, 0x4, R12 ;  /* 0x0000000413107825 */ /* 0x001fc800078e020c */
[----:B------:R-:W-:Y:S01]  /*0b10*/  IMAD.WIDE R14, R21, 0x4, R12 ;  /* 0x00000004150e7825 */ /* 0x000fe200078e020c */
[----:B------:R-:W2:Y:S04]  /*0b20*/  LDG.E.CONSTANT R20, desc[UR6][R16.64+-0x10] ;  /* 0xfffff00610147981 */ /* 0x000ea8000c1e9900 */
[----:B------:R-:W3:Y:S04]  /*0b30*/  LDG.E.CONSTANT R25, desc[UR6][R14.64+-0x10] ;  /* 0xfffff0060e197981 */ /* 0x000ee8000c1e9900 */
[----:B------:R-:W4:Y:S04]  /*0b40*/  LDG.E.CONSTANT R22, desc[UR6][R16.64+-0xc] ;  /* 0xfffff40610167981 */ /* 0x000f28000c1e9900 */
[----:B------:R-:W4:Y:S04]  /*0b50*/  LDG.E.CONSTANT R23, desc[UR6][R14.64+-0xc] ;  /* 0xfffff4060e177981 */ /* 0x000f28000c1e9900 */
[----:B------:R-:W4:Y:S01]  /*0b60*/  LDG.E.CONSTANT R28, desc[UR6][R16.64+-0x4] ;  /* 0xfffffc06101c7981 */ /* 0x000f22000c1e9900 */
[----:B--2--5:R-:W-:-:S03]  /*0b70*/  FMUL R27, R3, R20 ;  /* 0x00000014031b7220 */ /* 0x024fc60000400000 */
[----:B------:R-:W2:Y:S01]  /*0b80*/  LDG.E.CONSTANT R20, desc[UR6][R16.64+-0x8] ;  /* 0xfffff80610147981 */ /* 0x000ea2000c1e9900 */
[----:B---3--:R-:W-:-:S03]  /*0b90*/  FFMA R26, R2, R25, R27 ;  /* 0x00000019021a7223 */ /* 0x008fc6000000001b */
[----:B------:R-:W3:Y:S01]  /*0ba0*/  LDG.E.CONSTANT R27, desc[UR6][R14.64+-0x8] ;  /* 0xfffff8060e1b7981 */ /* 0x000ee2000c1e9900 */
[----:B----4-:R-:W-:-:S04]  /*0bb0*/  FMUL R25, R3, R22 ;  /* 0x0000001603197220 */ /* 0x010fc80000400000 */
[----:B------:R-:W-:Y:S02]  /*0bc0*/  FFMA R24, R2, R23, R25 ;  /* 0x0000001702187223 */ /* 0x000fe40000000019 */
[----:B------:R-:W4:Y:S04]  /*0bd0*/  LDG.E.CONSTANT R23, desc[UR6][R14.64+-0x4] ;  /* 0xfffffc060e177981 */ /* 0x000f28000c1e9900 */
[----:B------:R-:W4:Y:S01]  /*0be0*/  LDG.E.CONSTANT R25, desc[UR6][R16.64+0x4] ;  /* 0x0000040610197981 */ /* 0x000f22000c1e9900 */
[----:B--2---:R-:W-:-:S04]  /*0bf0*/  FMUL R20, R3, R20 ;  /* 0x0000001403147220 */ /* 0x004fc80000400000 */
[C---:B---3--:R-:W-:Y:S01]  /*0c00*/  FFMA R22, R2.reuse, R27, R20 ;  /* 0x0000001b02167223 */ /* 0x048fe20000000014 */
[----:B------:R-:W-:Y:S01]  /*0c10*/  FMUL R20, R3, R28 ;  /* 0x0000001c03147220 */ /* 0x000fe20000400000 */
[----:B------:R-:W2:Y:S04]  /*0c20*/  LDG.E.CONSTANT R27, desc[UR6][R14.64+0x4] ;  /* 0x000004060e1b7981 */ /* 0x000ea8000c1e9900 */
[----:B------:R-:W3:Y:S01]  /*0c30*/  LDG.E.CONSTANT R28, desc[UR6][R16.64] ;  /* 0x00000006101c7981 */ /* 0x000ee2000c1e9900 */
[----:B----4-:R-:W-:-:S03]  /*0c40*/  FFMA R20, R2, R23, R20 ;  /* 0x0000001702147223 */ /* 0x010fc60000000014 */
[----:B------:R-:W4:Y:S01]  /*0c50*/  LDG.E.CONSTANT R23, desc[UR6][R14.64] ;  /* 0x000000060e177981 */ /* 0x000f22000c1e9900 */
[C---:B---3--:R-:W-:Y:S01]  /*0c60*/  FMUL R29, R3.reuse, R28 ;  /* 0x0000001c031d7220 */ /* 0x048fe20000400000 */
[----:B------:R-:W-:Y:S02]  /*0c70*/  FMUL R28, R3, R25 ;  /* 0x00000019031c7220 */ /* 0x000fe40000400000 */
[----:B------:R-:W3:Y:S02]  /*0c80*/  LDG.E.CONSTANT R25, desc[UR6][R14.64+0xc] ;  /* 0x00000c060e197981 */ /* 0x000ee4000c1e9900 */
[C---:B--2---:R-:W-:Y:S02]  /*0c90*/  FFMA R27, R2.reuse, R27, R28 ;  /* 0x0000001b021b7223 */ /* 0x044fe4000000001c */
[----:B------:R-:W2:Y:S01]  /*0ca0*/  LDG.E.CONSTANT R28, desc[UR6][R16.64+0x8] ;  /* 0x00000806101c7981 */ /* 0x000ea2000c1e9900 */
[----:B----4-:R-:W-:-:S03]  /*0cb0*/  FFMA R23, R2, R23, R29 ;  /* 0x0000001702177223 */ /* 0x010fc6000000001d */
[----:B------:R0:W4:Y:S04]  /*0cc0*/  LDG.E.CONSTANT R29, desc[UR6][R14.64+0x8] ;  /* 0x000008060e1d7981 */ /* 0x000128000c1e9900 */
[----:B------:R-:W3:Y:S01]  /*0cd0*/  LDG.E.CONSTANT R16, desc[UR6][R16.64+0xc] ;  /* 0x00000c0610107981 */ /* 0x000ee2000c1e9900 */
[----:B0-----:R-:W-:-:S04]  /*0ce0*/  IMAD.WIDE R14, R10, 0x4, R12 ;  /* 0x000000040a0e7825 */ /* 0x001fc800078e020c */
[----:B--2---:R-:W-:-:S04]  /*0cf0*/  FMUL R28, R3, R28 ;  /* 0x0000001c031c7220 */ /* 0x004fc80000400000 */
[----:B----4-:R-:W-:Y:S02]  /*0d00*/  FFMA R29, R2, R29, R28 ;  /* 0x0000001d021d7223 */ /* 0x010fe4000000001c */
[----:B------:R-:W2:Y:S02]  /*0d10*/  LDG.E.CONSTANT R28, desc[UR6][R14.64+-0x10] ;  /* 0xfffff0060e1c7981 */ /* 0x000ea4000c1e9900 */
[----:B--2---:R-:W-:Y:S02]  /*0d20*/  FFMA R26, R4, R28, R26 ;  /* 0x0000001c041a7223 */ /* 0x004fe4000000001a */
[----:B------:R-:W2:Y:S01]  /*0d30*/  LDG.E.CONSTANT R28, desc[UR6][R14.64+-0xc] ;  /* 0xfffff4060e1c7981 */ /* 0x000ea2000c1e9900 */
[----:B---3--:R-:W-:-:S04]  /*0d40*/  FMUL R16, R3, R16 ;  /* 0x0000001003107220 */ /* 0x008fc80000400000 */
[----:B------:R-:W-:Y:S02]  /*0d50*/  FFMA R25, R2, R25, R16 ;  /* 0x0000001902197223 */ /* 0x000fe40000000010 */
[----:B------:R-:W0:Y:S01]  /*0d60*/  LDC.64 R16, c[0x0][0x3b0] ;  /* 0x0000ec00ff107b82 */ /* 0x000e220000000a00 */
[----:B--2---:R-:W-:Y:S02]  /*0d70*/  FFMA R24, R4, R28, R24 ;  /* 0x0000001c04187223 */ /* 0x004fe40000000018 */
[----:B------:R-:W2:Y:S01]  /*0d80*/  LDG.E.CONSTANT R28, desc[UR6][R14.64+-0x8] ;  /* 0xfffff8060e1c7981 */ /* 0x000ea2000c1e9900 */
[----:B0-----:R-:W-:-:S05]  /*0d90*/  IMAD.WIDE R16, R8, 0x4, R16 ;  /* 0x0000000408107825 */ /* 0x001fca00078e0210 */
[----:B------:R-:W-:Y:S04]  /*0da0*/  STG.E desc[UR6][R16.64+0x4], R24 ;  /* 0x0000041810007986 */ /* 0x000fe8000c101906 */
[----:B------:R0:W-:Y:S04]  /*0db0*/  STG.E desc[UR6][R16.64], R26 ;  /* 0x0000001a10007986 */ /* 0x0001e8000c101906 */
[----:B0-----:R-:W3:Y:S01]  /*0dc0*/  LDG.E.CONSTANT R26, desc[UR6][R14.64+-0x4] ;  /* 0xfffffc060e1a7981 */ /* 0x001ee2000c1e9900 */
[----:B--2---:R-:W-:-:S03]  /*0dd0*/  FFMA R24, R4, R28, R22 ;  /* 0x0000001c04187223 */ /* 0x004fc60000000016 */
[----:B------:R-:W2:Y:S04]  /*0de0*/  LDG.E.CONSTANT R22, desc[UR6][R14.64+0x4] ;  /* 0x000004060e167981 */ /* 0x000ea8000c1e9900 */
[----:B------:R-:W4:Y:S01]  /*0df0*/  LDG.E.CONSTANT R28, desc[UR6][R14.64] ;  /* 0x000000060e1c7981 */ /* 0x000f22000c1e9900 */
[----:B---3--:R-:W-:-:S03]  /*0e00*/  FFMA R20, R4, R26, R20 ;  /* 0x0000001a04147223 */ /* 0x008fc60000000014 */
[----:B------:R-:W3:Y:S01]  /*0e10*/  LDG.E.CONSTANT R26, desc[UR6][R14.64+0xc] ;  /* 0x00000c060e1a7981 */ /* 0x000ee2000c1e9900 */
[----:B--2---:R-:W-:-:S03]  /*0e20*/  FFMA R27, R4, R22, R27 ;  /* 0x00000016041b7223 */ /* 0x004fc6000000001b */
[----:B------:R-:W2:Y:S01]  /*0e30*/  LDG.E.CONSTANT R22, desc[UR6][R14.64+0x8] ;  /* 0x000008060e167981 */ /* 0x000ea2000c1e9900 */
[----:B----4-:R-:W-:Y:S01]  /*0e40*/  FFMA R23, R4, R28, R23 ;  /* 0x0000001c04177223 */ /* 0x010fe20000000017 */
[----:B------:R-:W-:Y:S02]  /*0e50*/  IADD3 R18, PT, PT, R18, 0x8, RZ ;  /* 0x0000000812127810 */ /* 0x000fe40007ffe0ff */
[----:B------:R0:W-:Y:S04]  /*0e60*/  STG.E desc[UR6][R16.64+0x8], R24 ;  /* 0x0000081810007986 */ /* 0x0001e8000c101906 */
[----:B------:R0:W-:Y:S04]  /*0e70*/  STG.E desc[UR6][R16.64+0xc], R20 ;  /* 0x00000c1410007986 */ /* 0x0001e8000c101906 */
[----:B------:R0:W-:Y:S01]  /*0e80*/  STG.E desc[UR6][R16.64+0x10], R23 ;  /* 0x0000101710007986 */ /* 0x0001e2000c101906 */
[----:B---3--:R-:W-:-:S03]  /*0e90*/  FFMA R25, R4, R26, R25 ;  /* 0x0000001a04197223 */ /* 0x008fc60000000019 */
[----:B------:R0:W-:Y:S04]  /*0ea0*/  STG.E desc[UR6][R16.64+0x14], R27 ;  /* 0x0000141b10007986 */ /* 0x0001e8000c101906 */
[----:B------:R0:W-:Y:S01]  /*0eb0*/  STG.E desc[UR6][R16.64+0x1c], R25 ;  /* 0x00001c1910007986 */ /* 0x0001e2000c101906 */
[----:B------:R-:W-:Y:S01]  /*0ec0*/  ISETP.NE.AND P1, PT, R18, RZ, PT ;  /* 0x000000ff1200720c */ /* 0x000fe20003f25270 */
[----:B------:R-:W-:Y:S01]  /*0ed0*/  VIADD R10, R10, 0x8 ;  /* 0x000000080a0a7836 */ /* 0x000fe20000000000 */
[----:B------:R-:W-:Y:S02]  /*0ee0*/  IADD3 R21, PT, PT, R21, 0x8, RZ ;  /* 0x0000000815157810 */ /* 0x000fe40007ffe0ff */
[----:B------:R-:W-:Y:S02]  /*0ef0*/  IADD3 R19, PT, PT, R19, 0x8, RZ ;  /* 0x0000000813137810 */ /* 0x000fe40007ffe0ff */
[----:B------:R-:W-:Y:S01]  /*0f00*/  IADD3 R8, PT, PT, R8, 0x8, RZ ;  /* 0x0000000808087810 */ /* 0x000fe20007ffe0ff */
[----:B--2---:R-:W-:-:S05]  /*0f10*/  FFMA R29, R4, R22, R29 ;  /* 0x00000016041d7223 */ /* 0x004fca000000001d */
[----:B------:R0:W-:Y:S01]  /*0f20*/  STG.E desc[UR6][R16.64+0x18], R29 ;  /* 0x0000181d10007986 */ /* 0x0001e2000c101906 */
[----:B------:R-:W-:Y:S05]  /*0f30*/  @P1 BRA `(.L_x_13) ;  /* 0xfffffff800f01947 */ /* 0x000fea000383ffff */
.L_x_12:
[----:B------:R-:W-:Y:S05]  /*0f40*/  @!P0 EXIT ;  /* 0x000000000000894d */ /* 0x000fea0003800000 */
[----:B------:R-:W0:Y:S01]  /*0f50*/  LDC R8, c[0x0][0x3a0] ;  /* 0x0000e800ff087b82 */ /* 0x000e220000000800 */
[----:B------:R-:W-:Y:S02]  /*0f60*/  ISETP.GE.U32.AND P0, PT, R0, 0x4, PT ;  /* 0x000000040000780c */ /* 0x000fe40003f06070 */
[----:B0-----:R-:W-:-:S04]  /*0f70*/  LOP3.LUT R24, R8, 0x3, RZ, 0xc0, !PT ;  /* 0x0000000308187812 */ /* 0x001fc800078ec0ff */
[----:B------:R-:W-:-:S07]  /*0f80*/  ISETP.NE.AND P1, PT, R24, RZ, PT ;  /* 0x000000ff1800720c */ /* 0x000fce0003f25270 */
[----:B------:R-:W-:Y:S06]  /*0f90*/  @!P0 BRA `(.L_x_14) ;  /* 0x00000000009c8947 */ /* 0x000fec0003800000 */
[----:B------:R-:W0:Y:S01]  /*0fa0*/  LDC.64 R14, c[0x0][0x380] ;  /* 0x0000e000ff0e7b82 */ /* 0x000e220000000a00 */
[-C--:B------:R-:W-:Y:S02]  /*0fb0*/  IADD3 R17, PT, PT, R9, R6.reuse, RZ ;  /* 0x0000000609117210 */ /* 0x080fe40007ffe0ff */
[-C--:B------:R-:W-:Y:S02]  /*0fc0*/  IADD3 R13, PT, PT, R11, R6.reuse, RZ ;  /* 0x000000060b0d7210 */ /* 0x080fe40007ffe0ff */
[----:B------:R-:W-:Y:S01]  /*0fd0*/  IADD3 R19, PT, PT, R7, R6, RZ ;  /* 0x0000000607137210 */ /* 0x000fe20007ffe0ff */
[----:B0-----:R-:W-:-:S04]  /*0fe0*/  IMAD.WIDE R16, R17, 0x4, R14 ;  /* 0x0000000411107825 */ /* 0x001fc800078e020e */
[--C-:B------:R-:W-:Y:S01]  /*0ff0*/  IMAD.WIDE R12, R13, 0x4, R14.reuse ;  /* 0x000000040d0c7825 */ /* 0x100fe200078e020e */
[----:B------:R-:W2:Y:S03]  /*1000*/  LDG.E.CONSTANT R0, desc[UR6][R16.64] ;  /* 0x0000000610007981 */ /* 0x000ea6000c1e9900 */
[----:B------:R-:W-:Y:S01]  /*1010*/  IMAD.WIDE R14, R19, 0x4, R14 ;  /* 0x00000004130e7825 */ /* 0x000fe200078e020e */
[----:B------:R-:W3:Y:S01]  /*1020*/  LDG.E.CONSTANT R10, desc[UR6][R16.64+0x4] ;  /* 0x00000406100a7981 */ /* 0x000ee2000c1e9900 */
[----:B------:R-:W0:Y:S03]  /*1030*/  LDC.64 R18, c[0x0][0x3b0] ;  /* 0x0000ec00ff127b82 */ /* 0x000e260000000a00 */
[----:B------:R-:W4:Y:S04]  /*1040*/  LDG.E.CONSTANT R20, desc[UR6][R16.64+0x8] ;  /* 0x0000080610147981 */ /* 0x000f28000c1e9900 */
[----:B------:R1:W4:Y:S04]  /*1050*/  LDG.E.CONSTANT R22, desc[UR6][R16.64+0xc] ;  /* 0x00000c0610167981 */ /* 0x000328000c1e9900 */
[----:B------:R-:W4:Y:S04]  /*1060*/  LDG.E.CONSTANT R21, desc[UR6][R12.64] ;  /* 0x000000060c157981 */ /* 0x000f28000c1e9900 */
[----:B------:R-:W4:Y:S04]  /*1070*/  LDG.E.CONSTANT R23, desc[UR6][R12.64+0x4] ;  /* 0x000004060c177981 */ /* 0x000f28000c1e9900 */
[----:B------:R-:W4:Y:S04]  /*1080*/  LDG.E.CONSTANT R29, desc[UR6][R12.64+0x8] ;  /* 0x000008060c1d7981 */ /* 0x000f28000c1e9900 */
[----:B------:R-:W4:Y:S04]  /*1090*/  LDG.E.CONSTANT R28, desc[UR6][R14.64] ;  /* 0x000000060e1c7981 */ /* 0x000f28000c1e9900 */
[----:B------:R-:W4:Y:S04]  /*10a0*/  LDG.E.CONSTANT R27, desc[UR6][R14.64+0x4] ;  /* 0x000004060e1b7981 */ /* 0x000f28000c1e9900 */
[----:B------:R-:W4:Y:S04]  /*10b0*/  LDG.E.CONSTANT R13, desc[UR6][R12.64+0xc] ;  /* 0x00000c060c0d7981 */ /* 0x000f28000c1e9900 */
[----:B------:R-:W4:Y:S04]  /*10c0*/  LDG.E.CONSTANT R25, desc[UR6][R14.64+0x8] ;  /* 0x000008060e197981 */ /* 0x000f28000c1e9900 */
[----:B------:R-:W4:Y:S01]  /*10d0*/  LDG.E.CONSTANT R26, desc[UR6][R14.64+0xc] ;  /* 0x00000c060e1a7981 */ /* 0x000f22000c1e9900 */
[----:B-1----:R-:W-:-:S05]  /*10e0*/  IADD3 R17, PT, PT, R5, R6, RZ ;  /* 0x0000000605117210 */ /* 0x002fca0007ffe0ff */
[----:B0-----:R-:W-:Y:S01]  /*10f0*/  IMAD.WIDE R18, R17, 0x4, R18 ;  /* 0x0000000411127825 */ /* 0x001fe200078e0212 */
[----:B------:R-:W-:-:S03]  /*1100*/  IADD3 R6, PT, PT, R6, 0x4, RZ ;  /* 0x0000000406067810 */ /* 0x000fc60007ffe0ff */
[C---:B--2--5:R-:W-:Y:S01]  /*1110*/  FMUL R0, R3.reuse, R0 ;  /* 0x0000000003007220 */ /* 0x064fe20000400000 */
[C---:B---3--:R-:W-:Y:S01]  /*1120*/  FMUL R10, R3.reuse, R10 ;  /* 0x0000000a030a7220 */ /* 0x048fe20000400000 */
[C---:B----4-:R-:W-:Y:S01]  /*1130*/  FMUL R20, R3.reuse, R20 ;  /* 0x0000001403147220 */ /* 0x050fe20000400000 */
[----:B------:R-:W-:Y:S01]  /*1140*/  FMUL R22, R3, R22 ;  /* 0x0000001603167220 */ /* 0x000fe20000400000 */
[C---:B------:R-:W-:Y:S01]  /*1150*/  FFMA R21, R2.reuse, R21, R0 ;  /* 0x0000001502157223 */ /* 0x040fe20000000000 */
[C---:B------:R-:W-:Y:S01]  /*1160*/  FFMA R10, R2.reuse, R23, R10 ;  /* 0x00000017020a7223 */ /* 0x040fe2000000000a */
[----:B------:R-:W-:Y:S02]  /*1170*/  FFMA R20, R2, R29, R20 ;  /* 0x0000001d02147223 */ /* 0x000fe40000000014 */
[C---:B------:R-:W-:Y:S01]  /*1180*/  FFMA R21, R4.reuse, R28, R21 ;  /* 0x0000001c04157223 */ /* 0x040fe20000000015 */
[----:B------:R-:W-:Y:S01]  /*1190*/  FFMA R27, R4, R27, R10 ;  /* 0x0000001b041b7223 */ /* 0x000fe2000000000a */
[----:B------:R-:W-:Y:S01]  /*11a0*/  FFMA R13, R2, R13, R22 ;  /* 0x0000000d020d7223 */ /* 0x000fe20000000016 */
[----:B------:R-:W-:-:S03]  /*11b0*/  FFMA R25, R4, R25, R20 ;  /* 0x0000001904197223 */ /* 0x000fc60000000014 */
[----:B------:R-:W-:Y:S01]  /*11c0*/  FFMA R13, R4, R26, R13 ;  /* 0x0000001a040d7223 */ /* 0x000fe2000000000d */
[----:B------:R0:W-:Y:S04]  /*11d0*/  STG.E desc[UR6][R18.64], R21 ;  /* 0x0000001512007986 */ /* 0x0001e8000c101906 */
[----:B------:R0:W-:Y:S04]  /*11e0*/  STG.E desc[UR6][R18.64+0x4], R27 ;  /* 0x0000041b12007986 */ /* 0x0001e8000c101906 */
[----:B------:R0:W-:Y:S04]  /*11f0*/  STG.E desc[UR6][R18.64+0x8], R25 ;  /* 0x0000081912007986 */ /* 0x0001e8000c101906 */
[----:B------:R0:W-:Y:S02]  /*1200*/  STG.E desc[UR6][R18.64+0xc], R13 ;  /* 0x00000c0d12007986 */ /* 0x0001e4000c101906 */
.L_x_14:
[----:B------:R-:W-:Y:S05]  /*1210*/  @!P1 EXIT ;  /* 0x000000000000994d */ /* 0x000fea0003800000 */
[----:B------:R-:W-:Y:S02]  /*1220*/  ISETP.NE.AND P0, PT, R24, 0x1, PT ;  /* 0x000000011800780c */ /* 0x000fe40003f05270 */
[----:B------:R-:W-:-:S04]  /*1230*/  LOP3.LUT R8, R8, 0x1, RZ, 0xc0, !PT ;  /* 0x0000000108087812 */ /* 0x000fc800078ec0ff */
[----:B------:R-:W-:-:S07]  /*1240*/  ISETP.NE.U32.AND P1, PT, R8, 0x1, PT ;  /* 0x000000010800780c */ /* 0x000fce0003f25070 */
[----:B------:R-:W-:Y:S06]  /*1250*/  @!P0 BRA `(.L_x_15) ;  /* 0x0000000000648947 */ /* 0x000fec0003800000 */
[----:B0-----:R-:W0:Y:S01]  /*1260*/  LDC.64 R12, c[0x0][0x380] ;  /* 0x0000e000ff0c7b82 */ /* 0x001e220000000a00 */
[-C--:B------:R-:W-:Y:S01]  /*1270*/  IADD3 R15, PT, PT, R9, R6.reuse, RZ ;  /* 0x00000006090f7210 */ /* 0x080fe20007ffe0ff */
[----:B------:R-:W-:Y:S01]  /*1280*/  IMAD.IADD R17, R11, 0x1, R6 ;  /* 0x000000010b117824 */ /* 0x000fe200078e0206 */
[----:B------:R-:W-:-:S03]  /*1290*/  IADD3 R19, PT, PT, R7, R6, RZ ;  /* 0x0000000607137210 */ /* 0x000fc60007ffe0ff */
[----:B0-----:R-:W-:-:S04]  /*12a0*/  IMAD.WIDE R14, R15, 0x4, R12 ;  /* 0x000000040f0e7825 */ /* 0x001fc800078e020c */
[--C-:B------:R-:W-:Y:S01]  /*12b0*/  IMAD.WIDE R16, R17, 0x4, R12.reuse ;  /* 0x0000000411107825 */ /* 0x100fe200078e020c */
[----:B------:R-:W2:Y:S03]  /*12c0*/  LDG.E.CONSTANT R0, desc[UR6][R14.64] ;  /* 0x000000060e007981 */ /* 0x000ea6000c1e9900 */
[----:B------:R-:W-:Y:S01]  /*12d0*/  IMAD.WIDE R18, R19, 0x4, R12 ;  /* 0x0000000413127825 */ /* 0x000fe200078e020c */
[----:B------:R-:W3:Y:S01]  /*12e0*/  LDG.E.CONSTANT R8, desc[UR6][R14.64+0x4] ;  /* 0x000004060e087981 */ /* 0x000ee2000c1e9900 */
[----:B------:R-:W0:Y:S03]  /*12f0*/  LDC.64 R12, c[0x0][0x3b0] ;  /* 0x0000ec00ff0c7b82 */ /* 0x000e260000000a00 */
[----:B------:R-:W4:Y:S04]  /*1300*/  LDG.E.CONSTANT R21, desc[UR6][R16.64] ;  /* 0x0000000610157981 */ /* 0x000f28000c1e9900 */
[----:B------:R-:W4:Y:S04]  /*1310*/  LDG.E.CONSTANT R27, desc[UR6][R16.64+0x4] ;  /* 0x00000406101b7981 */ /* 0x000f28000c1e9900 */
[----:B------:R-:W4:Y:S04]  /*1320*/  LDG.E.CONSTANT R23, desc[UR6][R18.64] ;  /* 0x0000000612177981 */ /* 0x000f28000c1e9900 */
[----:B------:R-:W4:Y:S01]  /*1330*/  LDG.E.CONSTANT R29, desc[UR6][R18.64+0x4] ;  /* 0x00000406121d7981 */ /* 0x000f22000c1e9900 */
[C---:B--2--5:R-:W-:Y:S01]  /*1340*/  FMUL R25, R3.reuse, R0 ;  /* 0x0000000003197220 */ /* 0x064fe20000400000 */
[----:B---3--:R-:W-:-:S03]  /*1350*/  FMUL R8, R3, R8 ;  /* 0x0000000803087220 */ /* 0x008fc60000400000 */
[----:B----4-:R-:W-:Y:S01]  /*1360*/  FFMA R21, R2, R21, R25 ;  /* 0x0000001502157223 */ /* 0x010fe20000000019 */
[----:B------:R-:W-:Y:S02]  /*1370*/  IADD3 R25, PT, PT, R5, R6, RZ ;  /* 0x0000000605197210 */ /* 0x000fe40007ffe0ff */
[----:B------:R-:W-:Y:S01]  /*1380*/  IADD3 R6, PT, PT, R6, 0x2, RZ ;  /* 0x0000000206067810 */ /* 0x000fe20007ffe0ff */
[----:B------:R-:W-:Y:S02]  /*1390*/  FFMA R8, R2, R27, R8 ;  /* 0x0000001b02087223 */ /* 0x000fe40000000008 */
[----:B0-----:R-:W-:-:S04]  /*13a0*/  IMAD.WIDE R12, R25, 0x4, R12 ;  /* 0x00000004190c7825 */ /* 0x001fc800078e020c */
[C---:B------:R-:W-:Y:S01]  /*13b0*/  FFMA R21, R4.reuse, R23, R21 ;  /* 0x0000001704157223 */ /* 0x040fe20000000015 */
[----:B------:R-:W-:-:S04]  /*13c0*/  FFMA R29, R4, R29, R8 ;  /* 0x0000001d041d7223 */ /* 0x000fc80000000008 */
[----:B------:R1:W-:Y:S04]  /*13d0*/  STG.E desc[UR6][R12.64], R21 ;  /* 0x000000150c007986 */ /* 0x0003e8000c101906 */
[----:B------:R1:W-:Y:S02]  /*13e0*/  STG.E desc[UR6][R12.64+0x4], R29 ;  /* 0x0000041d0c007986 */ /* 0x0003e4000c101906 */
.L_x_15:
[----:B------:R-:W-:Y:S05]  /*13f0*/  @P1 EXIT ;  /* 0x000000000000194d */ /* 0x000fea0003800000 */
[----:B01----:R-:W0:Y:S01]  /*1400*/  LDC.64 R12, c[0x0][0x380] ;  /* 0x0000e000ff0c7b82 */ /* 0x003e220000000a00 */
[-C--:B------:R-:W-:Y:S02]  /*1410*/  IADD3 R15, PT, PT, R9, R6.reuse, RZ ;  /* 0x00000006090f7210 */ /* 0x080fe40007ffe0ff */
[-C--:B------:R-:W-:Y:S02]  /*1420*/  IADD3 R9, PT, PT, R11, R6.reuse, RZ ;  /* 0x000000060b097210 */ /* 0x080fe40007ffe0ff */
[----:B------:R-:W-:Y:S01]  /*1430*/  IADD3 R7, PT, PT, R7, R6, RZ ;  /* 0x0000000607077210 */ /* 0x000fe20007ffe0ff */
[--C-:B0-----:R-:W-:Y:S02]  /*1440*/  IMAD.WIDE R10, R15, 0x4, R12.reuse ;  /* 0x000000040f0a7825 */ /* 0x101fe400078e020c */
[----:B------:R-:W0:Y:S02]  /*1450*/  LDC.64 R14, c[0x0][0x3b0] ;  /* 0x0000ec00ff0e7b82 */ /* 0x000e240000000a00 */
[----:B------:R-:W-:-:S02]  /*1460*/  IMAD.WIDE R8, R9, 0x4, R12 ;  /* 0x0000000409087825 */ /* 0x000fc400078e020c */
[----:B------:R-:W2:Y:S02]  /*1470*/  LDG.E.CONSTANT R10, desc[UR6][R10.64] ;  /* 0x000000060a0a7981 */ /* 0x000ea4000c1e9900 */
[----:B------:R-:W-:Y:S02]  /*1480*/  IMAD.WIDE R12, R7, 0x4, R12 ;  /* 0x00000004070c7825 */ /* 0x000fe400078e020c */
[----:B------:R-:W3:Y:S04]  /*1490*/  LDG.E.CONSTANT R9, desc[UR6][R8.64] ;  /* 0x0000000608097981 */ /* 0x000ee8000c1e9900 */
[----:B------:R-:W4:Y:S01]  /*14a0*/  LDG.E.CONSTANT R13, desc[UR6][R12.64] ;  /* 0x000000060c0d7981 */ /* 0x000f22000c1e9900 */
[----:B------:R-:W-:Y:S01]  /*14b0*/  IADD3 R7, PT, PT, R5, R6, RZ ;  /* 0x0000000605077210 */ /* 0x000fe20007ffe0ff */
[----:B--2--5:R-:W-:-:S04]  /*14c0*/  FMUL R3, R3, R10 ;  /* 0x0000000a03037220 */ /* 0x024fc80000400000 */
[----:B---3--:R-:W-:Y:S01]  /*14d0*/  FFMA R5, R2, R9, R3 ;  /* 0x0000000902057223 */ /* 0x008fe20000000003 */
[----:B0-----:R-:W-:-:S04]  /*14e0*/  IMAD.WIDE R2, R7, 0x4, R14 ;  /* 0x0000000407027825 */ /* 0x001fc800078e020e */
[----:B----4-:R-:W-:-:S05]  /*14f0*/  FFMA R5, R4, R13, R5 ;  /* 0x0000000d04057223 */ /* 0x010fca0000000005 */
[----:B------:R-:W-:Y:S01]  /*1500*/  STG.E desc[UR6][R2.64], R5 ;  /* 0x0000000502007986 */ /* 0x000fe2000c101906 */
[----:B------:R-:W-:Y:S05]  /*1510*/  EXIT ;  /* 0x000000000000794d */ /* 0x000fea0003800000 */
.L_x_16:
        /* <DEDUP_REMOVED lines=14> */
.L_x_53:


//--------------------- .text._Z15rasterizeKernelPKfPKiiiiPfPi --------------------------
	.section	.text._Z15rasterizeKernelPKfPKiiiiPfPi,"ax",@progbits
	.align	128
        .global         _Z15rasterizeKernelPKfPKiiiiPfPi
        .type           _Z15rasterizeKernelPKfPKiiiiPfPi,@function
        .size           _Z15rasterizeKernelPKfPKiiiiPfPi,(.L_x_51 - _Z15rasterizeKernelPKfPKiiiiPfPi)
        .other          _Z15rasterizeKernelPKfPKiiiiPfPi,@"STO_CUDA_ENTRY STV_DEFAULT"
_Z15rasterizeKernelPKfPKiiiiPfPi:
.text._Z15rasterizeKernelPKfPKiiiiPfPi:
        /* <DEDUP_REMOVED lines=14> */
[----:B------:R-:W-:Y:S01]  /*00e0*/  I2FP.F32.S32 R32, UR7 ;  /* 0x0000000700207c45 */ /* 0x000fe20008201400 */
[----:B------:R-:W-:Y:S01]  /*00f0*/  BSSY.RECONVERGENT B0, `(.L_x_17) ;  /* 0x000000f000007945 */ /* 0x000fe20003800200 */
[----:B------:R-:W-:Y:S01]  /*0100*/  I2FP.F32.S32 R6, R3 ;  /* 0x0000000300067245 */ /* 0x000fe20000201400 */
[----:B------:R-:W-:Y:S01]  /*0110*/  IMAD R24, R0, UR7, R3 ;  /* 0x0000000700187c24 */ /* 0x000fe2000f8e0203 */
[----:B------:R-:W0:Y:S03]  /*0120*/  MUFU.RCP R5, R32 ;  /* 0x0000002000057308 */ /* 0x000e260000001000 */
[----:B------:R-:W-:-:S05]  /*0130*/  FADD R6, R6, R6 ;  /* 0x0000000606067221 */ /* 0x000fca0000000000 */
[----:B------:R-:W1:Y:S01]  /*0140*/  FCHK P0, R6, R32 ;  /* 0x0000002006007302 */ /* 0x000e620000000000 */
[----:B0-----:R-:W-:-:S04]  /*0150*/  FFMA R2, -R32, R5, 1 ;  /* 0x3f80000020027423 */ /* 0x001fc80000000105 */
[----:B------:R-:W-:-:S04]  /*0160*/  FFMA R5, R5, R2, R5 ;  /* 0x0000000205057223 */ /* 0x000fc80000000005 */
[----:B------:R-:W-:-:S04]  /*0170*/  FFMA R16, R6, R5, RZ ;  /* 0x0000000506107223 */ /* 0x000fc800000000ff */
[----:B------:R-:W-:-:S04]  /*0180*/  FFMA R2, -R32, R16, R6 ;  /* 0x0000001020027223 */ /* 0x000fc80000000106 */
[----:B------:R-:W-:Y:S01]  /*0190*/  FFMA R16, R5, R2, R16 ;  /* 0x0000000205107223 */ /* 0x000fe20000000010 */
[----:B-1----:R-:W-:Y:S06]  /*01a0*/  @!P0 BRA `(.L_x_18) ;  /* 0x00000000000c8947 */ /* 0x002fec0003800000 */
[----:B------:R-:W-:-:S07]  /*01b0*/  MOV R26, 0x1d0 ;  /* 0x000001d0001a7802 */ /* 0x000fce0000000f00 */
[----:B------:R-:W-:Y:S05]  /*01c0*/  CALL.REL.NOINC `($__internal_0_$__cuda_sm3x_div_rn_noftz_f32_slowpath) ;  /* 0x0000001000647944 */ /* 0x000fea0003c00000 */
[----:B------:R-:W-:-:S07]  /*01d0*/  MOV R16, R6 ;  /* 0x0000000600107202 */ /* 0x000fce0000000f00 */
.L_x_18:
[----:B------:R-:W-:Y:S05]  /*01e0*/  BSYNC.RECONVERGENT B0 ;  /* 0x0000000000007941 */ /* 0x000fea0003800200 */
.L_x_17:
[----:B------:R-:W0:Y:S01]  /*01f0*/  LDCU UR4, c[0x0][0x394] ;  /* 0x00007280ff0477ac */ /* 0x000e220008000800 */
[----:B------:R-:W-:Y:S01]  /*0200*/  I2FP.F32.U32 R0, R0 ;  /* 0x0000000000007245 */ /* 0x000fe20000201000 */
[----:B------:R-:W-:Y:S04]  /*0210*/  BSSY.RECONVERGENT B0, `(.L_x_19) ;  /* 0x000000e000007945 */ /* 0x000fe80003800200 */
[----:B------:R-:W-:Y:S01]  /*0220*/  FADD R6, R0, R0 ;  /* 0x0000000000067221 */ /* 0x000fe20000000000 */
[----:B0-----:R-:W-:-:S04]  /*0230*/  I2FP.F32.U32 R32, UR4 ;  /* 0x0000000400207c45 */ /* 0x001fc80008201000 */
[----:B------:R-:W0:Y:S08]  /*0240*/  MUFU.RCP R3, R32 ;  /* 0x0000002000037308 */ /* 0x000e300000001000 */
        /* <DEDUP_REMOVED lines=10> */
.L_x_20:
[----:B------:R-:W-:Y:S05]  /*02f0*/  BSYNC.RECONVERGENT B0 ;  /* 0x0000000000007941 */ /* 0x000fea0003800200 */
.L_x_19:
[----:B------:R-:W0:Y:S01]  /*0300*/  LDCU UR5, c[0x0][0x390] ;  /* 0x00007200ff0577ac */ /* 0x000e220008000800 */
[----:B------:R-:W-:Y:S01]  /*0310*/  MOV R23, 0xffffffff ;  /* 0xffffffff00177802 */ /* 0x000fe20000000f00 */
[----:B------:R-:W-:Y:S01]  /*0320*/  IMAD.MOV.U32 R22, RZ, RZ, RZ ;  /* 0x000000ffff167224 */ /* 0x000fe200078e00ff */
[----:B------:R-:W-:Y:S01]  /*0330*/  CS2R R20, SRZ ;  /* 0x0000000000147805 */ /* 0x000fe2000001ff00 */
[----:B------:R-:W1:Y:S01]  /*0340*/  LDCU.64 UR8, c[0x0][0x358] ;  /* 0x00006b00ff0877ac */ /* 0x000e620008000a00 */
[----:B0-----:R-:W-:-:S09]  /*0350*/  UISETP.GE.AND UP0, UPT, UR5, 0x1, UPT ;  /* 0x000000010500788c */ /* 0x001fd2000bf06270 */
[----:B-1----:R-:W-:Y:S05]  /*0360*/  BRA.U !UP0, `(.L_x_21) ;  /* 0x0000000d08647547 */ /* 0x002fea000b800000 */
[----:B------:R-:W0:Y:S01]  /*0370*/  LDCU.64 UR6, c[0x0][0x388] ;  /* 0x00007100ff0677ac */ /* 0x000e220008000a00 */
[----:B------:R-:W-:Y:S02]  /*0380*/  HFMA2 R15, -RZ, RZ, 32.65625, 4.5359134674072265625e-05 ;  /* 0x501502f9ff0f7431 */ /* 0x000fe400000001ff */
[----:B------:R-:W-:Y:S01]  /*0390*/  FADD R17, R17, -1 ;  /* 0xbf80000011117421 */ /* 0x000fe20000000000 */
[----:B------:R-:W-:Y:S01]  /*03a0*/  FADD R16, R16, -1 ;  /* 0xbf80000010107421 */ /* 0x000fe20000000000 */
[----:B------:R-:W-:Y:S02]  /*03b0*/  MOV R23, 0xffffffff ;  /* 0xffffffff00177802 */ /* 0x000fe40000000f00 */
[----:B------:R-:W-:Y:S02]  /*03c0*/  CS2R R20, SRZ ;  /* 0x0000000000147805 */ /* 0x000fe4000001ff00 */
[----:B------:R-:W-:Y:S01]  /*03d0*/  MOV R22, RZ ;  /* 0x000000ff00167202 */ /* 0x000fe20000000f00 */
[----:B------:R-:W-:-:S02]  /*03e0*/  UIADD3 UR5, UPT, UPT, -UR5, URZ, URZ ;  /* 0x000000ff05057290 */ /* 0x000fc4000fffe1ff */
[----:B0-----:R-:W-:-:S04]  /*03f0*/  UIADD3 UR4, UP0, UPT, UR6, 0x4, URZ ;  /* 0x0000000406047890 */ /* 0x001fc8000ff1e0ff */
[----:B------:R-:W-:Y:S02]  /*0400*/  UIADD3.X UR6, UPT, UPT, URZ, UR7, URZ, UP0, !UPT ;  /* 0x00000007ff067290 */ /* 0x000fe400087fe4ff */
[----:B------:R-:W-:Y:S01]  /*0410*/  IMAD.U32 R18, RZ, RZ, UR4 ;  /* 0x00000004ff127e24 */ /* 0x000fe2000f8e00ff */
[----:B------:R-:W-:-:S03]  /*0420*/  UMOV UR4, URZ ;  /* 0x000000ff00047c82 */ /* 0x000fc60008000000 */
[----:B------:R-:W-:-:S07]  /*0430*/  MOV R19, UR6 ;  /* 0x0000000600137c02 */ /* 0x000fce0008000f00 */
.L_x_37:
[----:B------:R-:W2:Y:S01]  /*0440*/  LDG.E.CONSTANT R0, desc[UR8][R18.64+-0x4] ;  /* 0xfffffc0812007981 */ /* 0x000ea2000c1e9900 */
[----:B------:R-:W0:Y:S03]  /*0450*/  LDC.64 R26, c[0x0][0x380] ;  /* 0x0000e000ff1a7b82 */ /* 0x000e260000000a00 */
[----:B------:R-:W3:Y:S04]  /*0460*/  LDG.E.CONSTANT R2, desc[UR8][R18.64] ;  /* 0x0000000812027981 */ /* 0x000ee8000c1e9900 */
[----:B------:R-:W4:Y:S01]  /*0470*/  LDG.E.CONSTANT R3, desc[UR8][R18.64+0x4] ;  /* 0x0000040812037981 */ /* 0x000f22000c1e9900 */
[----:B--2---:R-:W-:Y:S02]  /*0480*/  SHF.L.U32 R29, R0, 0x2, RZ ;  /* 0x00000002001d7819 */ /* 0x004fe400000006ff */
[----:B---3--:R-:W-:-:S03]  /*0490*/  SHF.L.U32 R11, R2, 0x2, RZ ;  /* 0x00000002020b7819 */ /* 0x008fc600000006ff */
[----:B0-----:R-:W-:-:S04]  /*04a0*/  IMAD.WIDE R28, R29, 0x4, R26 ;  /* 0x000000041d1c7825 */ /* 0x001fc800078e021a */
[----:B----4-:R-:W-:Y:S01]  /*04b0*/  IMAD.SHL.U32 R3, R3, 0x4, RZ ;  /* 0x0000000403037824 */ /* 0x010fe200078e00ff */
[----:B------:R-:W2:Y:S01]  /*04c0*/  LDG.E.CONSTANT R32, desc[UR8][R28.64+0xc] ;  /* 0x00000c081c207981 */ /* 0x000ea2000c1e9900 */
[----:B------:R-:W-:-:S04]  /*04d0*/  IMAD.WIDE R10, R11, 0x4, R26 ;  /* 0x000000040b0a7825 */ /* 0x000fc800078e021a */
[----:B------:R-:W-:Y:S01]  /*04e0*/  IMAD.WIDE R26, R3, 0x4, R26 ;  /* 0x00000004031a7825 */ /* 0x000fe200078e021a */
[----:B------:R-:W2:Y:S04]  /*04f0*/  LDG.E.CONSTANT R13, desc[UR8][R10.64+0xc] ;  /* 0x00000c080a0d7981 */ /* 0x000ea8000c1e9900 */
[----:B------:R-:W2:Y:S01]  /*0500*/  LDG.E.CONSTANT R14, desc[UR8][R26.64+0xc] ;  /* 0x00000c081a0e7981 */ /* 0x000ea2000c1e9900 */
[----:B------:R-:W-:-:S04]  /*0510*/  UIADD3 UR5, UPT, UPT, UR5, 0x1, URZ ;  /* 0x0000000105057890 */ /* 0x000fc8000fffe0ff */
[----:B------:R-:W-:Y:S01]  /*0520*/  UISETP.NE.AND UP0, UPT, UR5, URZ, UPT ;  /* 0x000000ff0500728c */ /* 0x000fe2000bf05270 */
[----:B--2---:R-:W-:-:S04]  /*0530*/  FMNMX3 R0, R32, R13, R14, PT ;  /* 0x0000000d20007276 */ /* 0x004fc8000380000e */
[----:B------:R-:W-:-:S13]  /*0540*/  FSETP.GTU.AND P0, PT, R0, RZ, PT ;  /* 0x000000ff0000720b */ /* 0x000fda0003f0c000 */
[----:B------:R-:W-:Y:S05]  /*0550*/  @!P0 BRA `(.L_x_22) ;  /* 0x0000000800d88947 */ /* 0x000fea0003800000 */
[----:B------:R-:W2:Y:S04]  /*0560*/  LDG.E.CONSTANT R6, desc[UR8][R28.64] ;  /* 0x000000081c067981 */ /* 0x000ea8000c1e9900 */
[----:B------:R-:W5:Y:S04]  /*0570*/  LDG.E.CONSTANT R5, desc[UR8][R26.64+0x8] ;  /* 0x000008081a057981 */ /* 0x000f68000c1e9900 */
[----:B------:R-:W5:Y:S04]  /*0580*/  LDG.E.CONSTANT R4, desc[UR8][R26.64+0x4] ;  /* 0x000004081a047981 */ /* 0x000f68000c1e9900 */
[----:B------:R-:W5:Y:S04]  /*0590*/  LDG.E.CONSTANT R3, desc[UR8][R26.64] ;  /* 0x000000081a037981 */ /* 0x000f68000c1e9900 */
[----:B------:R-:W5:Y:S04]  /*05a0*/  LDG.E.CONSTANT R2, desc[UR8][R10.64+0x8] ;  /* 0x000008080a027981 */ /* 0x000f68000c1e9900 */
[----:B------:R-:W5:Y:S04]  /*05b0*/  LDG.E.CONSTANT R0, desc[UR8][R10.64+0x4] ;  /* 0x000004080a007981 */ /* 0x000f68000c1e9900 */
[----:B------:R-:W5:Y:S01]  /*05c0*/  LDG.E.CONSTANT R7, desc[UR8][R10.64] ;  /* 0x000000080a077981 */ /* 0x000f62000c1e9900 */
[----:B------:R-:W0:Y:S03]  /*05d0*/  MUFU.RCP R25, R32 ;  /* 0x0000002000197308 */ /* 0x000e260000001000 */
[----:B------:R-:W5:Y:S04]  /*05e0*/  LDG.E.CONSTANT R8, desc[UR8][R28.64+0x8] ;  /* 0x000008081c087981 */ /* 0x000f68000c1e9900 */
[----:B------:R1:W5:Y:S01]  /*05f0*/  LDG.E.CONSTANT R9, desc[UR8][R28.64+0x4] ;  /* 0x000004081c097981 */ /* 0x000362000c1e9900 */
[----:B0-----:R-:W-:-:S04]  /*0600*/  FFMA R12, -R32, R25, 1 ;  /* 0x3f800000200c7423 */ /* 0x001fc80000000119 */
[----:B------:R-:W-:Y:S01]  /*0610*/  FFMA R25, R25, R12, R25 ;  /* 0x0000000c19197223 */ /* 0x000fe20000000019 */
[----:B--2---:R-:W0:Y:S03]  /*0620*/  FCHK P0, R6, R32 ;  /* 0x0000002006007302 */ /* 0x004e260000000000 */
[----:B------:R-:W-:-:S04]  /*0630*/  FFMA R12, R6, R25, RZ ;  /* 0x00000019060c7223 */ /* 0x000fc800000000ff */
[----:B-1----:R-:W-:-:S04]  /*0640*/  FFMA R28, -R32, R12, R6 ;  /* 0x0000000c201c7223 */ /* 0x002fc80000000106 */
[----:B------:R-:W-:Y:S01]  /*0650*/  FFMA R12, R25, R28, R12 ;  /* 0x0000001c190c7223 */ /* 0x000fe2000000000c */
[----:B0-----:R-:W-:Y:S06]  /*0660*/  @!P0 BRA `(.L_x_23) ;  /* 0x00000000000c8947 */ /* 0x001fec0003800000 */
[----:B------:R-:W-:-:S07]  /*0670*/  MOV R26, 0x690 ;  /* 0x00000690001a7802 */ /* 0x000fce0000000f00 */
[----:B-----5:R-:W-:Y:S05]  /*0680*/  CALL.REL.NOINC `($__internal_0_$__cuda_sm3x_div_rn_noftz_f32_slowpath) ;  /* 0x0000000c00347944 */ /* 0x020fea0003c00000 */
[----:B------:R-:W-:-:S07]  /*0690*/  MOV R12, R6 ;  /* 0x00000006000c7202 */ /* 0x000fce0000000f00 */
.L_x_23:
[----:B------:R-:W0:Y:S08]  /*06a0*/  MUFU.RCP R11, R32 ;  /* 0x00000020000b7308 */ /* 0x000e300000001000 */
[----:B-----5:R-:W1:Y:S01]  /*06b0*/  FCHK P0, R9, R32 ;  /* 0x0000002009007302 */ /* 0x020e620000000000 */
[----:B0-----:R-:W-:-:S04]  /*06c0*/  FFMA R6, -R32, R11, 1 ;  /* 0x3f80000020067423 */ /* 0x001fc8000000010b */
[----:B------:R-:W-:-:S04]  /*06d0*/  FFMA R10, R11, R6, R11 ;  /* 0x000000060b0a7223 */ /* 0x000fc8000000000b */
[----:B------:R-:W-:-:S04]  /*06e0*/  FFMA R11, R9, R10, RZ ;  /* 0x0000000a090b7223 */ /* 0x000fc800000000ff */
[----:B------:R-:W-:-:S04]  /*06f0*/  FFMA R6, -R32, R11, R9 ;  /* 0x0000000b20067223 */ /* 0x000fc80000000109 */
[----:B------:R-:W-:Y:S01]  /*0700*/  FFMA R11, R10, R6, R11 ;  /* 0x000000060a0b7223 */ /* 0x000fe2000000000b */
[----:B-1----:R-:W-:Y:S06]  /*0710*/  @!P0 BRA `(.L_x_24) ;  /* 0x0000000000108947 */ /* 0x002fec0003800000 */
[----:B------:R-:W-:Y:S02]  /*0720*/  MOV R6, R9 ;  /* 0x0000000900067202 */ /* 0x000fe40000000f00 */
[----:B------:R-:W-:-:S07]  /*0730*/  MOV R26, 0x750 ;  /* 0x00000750001a7802 */ /* 0x000fce0000000f00 */
[----:B------:R-:W-:Y:S05]  /*0740*/  CALL.REL.NOINC `($__internal_0_$__cuda_sm3x_div_rn_noftz_f32_slowpath) ;  /* 0x0000000c00047944 */ /* 0x000fea0003c00000 */
[----:B------:R-:W-:-:S07]  /*0750*/  MOV R11, R6 ;  /* 0x00000006000b7202 */ /* 0x000fce0000000f00 */
.L_x_24:
        /* <DEDUP_REMOVED lines=8> */
[----:B------:R-:W-:Y:S01]  /*07e0*/  IMAD.MOV.U32 R6, RZ, RZ, R8 ;  /* 0x000000ffff067224 */ /* 0x000fe200078e0008 */
[----:B------:R-:W-:-:S07]  /*07f0*/  MOV R26, 0x810 ;  /* 0x00000810001a7802 */ /* 0x000fce0000000f00 */
[----:B------:R-:W-:Y:S05]  /*0800*/  CALL.REL.NOINC `($__internal_0_$__cuda_sm3x_div_rn_noftz_f32_slowpath) ;  /* 0x0000000800d47944 */ /* 0x000fea0003c00000 */
[----:B------:R-:W-:-:S07]  /*0810*/  MOV R9, R6 ;  /* 0x0000000600097202 */ /* 0x000fce0000000f00 */
.L_x_25:
        /* <DEDUP_REMOVED lines=8> */
[----:B------:R-:W-:Y:S02]  /*08a0*/  MOV R6, R7 ;  /* 0x0000000700067202 */ /* 0x000fe40000000f00 */
[----:B------:R-:W-:Y:S02]  /*08b0*/  MOV R32, R13 ;  /* 0x0000000d00207202 */ /* 0x000fe40000000f00 */
[----:B------:R-:W-:-:S07]  /*08c0*/  MOV R26, 0x8e0 ;  /* 0x000008e0001a7802 */ /* 0x000fce0000000f00 */
[----:B------:R-:W-:Y:S05]  /*08d0*/  CALL.REL.NOINC `($__internal_0_$__cuda_sm3x_div_rn_noftz_f32_slowpath) ;  /* 0x0000000800a07944 */ /* 0x000fea0003c00000 */
[----:B------:R-:W-:-:S07]  /*08e0*/  IMAD.MOV.U32 R8, RZ, RZ, R6 ;  /* 0x000000ffff087224 */ /* 0x000fce00078e0006 */
.L_x_26:
        /* <DEDUP_REMOVED lines=12> */
[----:B------:R-:W-:-:S07]  /*09b0*/  MOV R7, R6 ;  /* 0x0000000600077202 */ /* 0x000fce0000000f00 */
.L_x_27:
        /* <DEDUP_REMOVED lines=9> */
[----:B------:R-:W-:Y:S02]  /*0a50*/  MOV R32, R13 ;  /* 0x0000000d00207202 */ /* 0x000fe40000000f00 */
[----:B------:R-:W-:-:S07]  /*0a60*/  MOV R26, 0xa80 ;  /* 0x00000a80001a7802 */ /* 0x000fce0000000f00 */
[----:B------:R-:W-:Y:S05]  /*0a70*/  CALL.REL.NOINC `($__internal_0_$__cuda_sm3x_div_rn_noftz_f32_slowpath) ;  /* 0x0000000800387944 */ /* 0x000fea0003c00000 */
[----:B------:R-:W-:-:S07]  /*0a80*/  MOV R0, R6 ;  /* 0x0000000600007202 */ /* 0x000fce0000000f00 */
.L_x_28:
        /* <DEDUP_REMOVED lines=8> */
[----:B------:R-:W-:Y:S01]  /*0b10*/  MOV R6, R3 ;  /* 0x0000000300067202 */ /* 0x000fe20000000f00 */
[----:B------:R-:W-:Y:S01]  /*0b20*/  IMAD.MOV.U32 R32, RZ, RZ, R14 ;  /* 0x000000ffff207224 */ /* 0x000fe200078e000e */
[----:B------:R-:W-:-:S07]  /*0b30*/  MOV R26, 0xb50 ;  /* 0x00000b50001a7802 */ /* 0x000fce0000000f00 */
[----:B------:R-:W-:Y:S05]  /*0b40*/  CALL.REL.NOINC `($__internal_0_$__cuda_sm3x_div_rn_noftz_f32_slowpath) ;  /* 0x0000000800047944 */ /* 0x000fea0003c00000 */
[----:B------:R-:W-:-:S07]  /*0b50*/  MOV R13, R6 ;  /* 0x00000006000d7202 */ /* 0x000fce0000000f00 */
.L_x_29:
        /* <DEDUP_REMOVED lines=13> */
.L_x_30:
        /* <DEDUP_REMOVED lines=13> */
.L_x_31:
[C---:B------:R-:W-:Y:S01]  /*0d00*/  FADD R25, -R2.reuse, R7 ;  /* 0x0000000702197221 */ /* 0x040fe20000000100 */
[C---:B------:R-:W-:Y:S01]  /*0d10*/  FADD R12, -R13.reuse, R12 ;  /* 0x0000000c0d0c7221 */ /* 0x040fe20000000100 */
[----:B------:R-:W-:Y:S01]  /*0d20*/  FADD R27, R13, -R8 ;  /* 0x800000080d1b7221 */ /* 0x000fe20000000000 */
[----:B------:R-:W-:Y:S01]  /*0d30*/  FADD R5, -R2, R11 ;  /* 0x0000000b02057221 */ /* 0x000fe20000000100 */
[----:B------:R-:W-:Y:S01]  /*0d40*/  BSSY.RECONVERGENT B0, `(.L_x_22) ;  /* 0x0000037000007945 */ /* 0x000fe20003800200 */
[----:B------:R-:W-:-:S04]  /*0d50*/  FMUL R4, R25, R12 ;  /* 0x0000000c19047220 */ /* 0x000fc80000400000 */
[----:B------:R-:W-:-:S05]  /*0d60*/  FFMA R4, R27, R5, R4 ;  /* 0x000000051b047223 */ /* 0x000fca0000000004 */
[----:B------:R-:W-:-:S13]  /*0d70*/  FSETP.GEU.AND P0, PT, |R4|, 1.00000001335143196e-10, PT ;  /* 0x2edbe6ff0400780b */ /* 0x000fda0003f0e200 */
[----:B------:R-:W-:Y:S05]  /*0d80*/  @!P0 BRA `(.L_x_32) ;  /* 0x0000000000c88947 */ /* 0x000fea0003800000 */
[----:B------:R-:W0:Y:S01]  /*0d90*/  MUFU.RCP R7, R4 ;  /* 0x0000000400077308 */ /* 0x000e220000001000 */
[----:B------:R-:W-:Y:S01]  /*0da0*/  FADD R5, R17, -R2 ;  /* 0x8000000211057221 */ /* 0x000fe20000000000 */
[----:B------:R-:W-:Y:S01]  /*0db0*/  FADD R13, R16, -R13 ;  /* 0x8000000d100d7221 */ /* 0x000fe20000000000 */
[----:B------:R-:W-:Y:S02]  /*0dc0*/  BSSY.RECONVERGENT B1, `(.L_x_33) ;  /* 0x000000e000017945 */ /* 0x000fe40003800200 */
[----:B------:R-:W-:-:S04]  /*0dd0*/  FMUL R6, R27, R5 ;  /* 0x000000051b067220 */ /* 0x000fc80000400000 */
[----:B------:R-:W-:-:S04]  /*0de0*/  FFMA R6, R25, R13, R6 ;  /* 0x0000000d19067223 */ /* 0x000fc80000000006 */
        /* <DEDUP_REMOVED lines=11> */
.L_x_34:
[----:B------:R-:W-:Y:S05]  /*0ea0*/  BSYNC.RECONVERGENT B1 ;  /* 0x0000000000017941 */ /* 0x000fea0003800200 */
.L_x_33:
[----:B------:R-:W0:Y:S01]  /*0eb0*/  MUFU.RCP R7, R4 ;  /* 0x0000000400077308 */ /* 0x000e220000001000 */
[----:B------:R-:W-:Y:S01]  /*0ec0*/  FADD R2, R2, -R11 ;  /* 0x8000000b02027221 */ /* 0x000fe20000000000 */
[----:B------:R-:W-:Y:S01]  /*0ed0*/  FMUL R12, R12, R5 ;  /* 0x000000050c0c7220 */ /* 0x000fe20000400000 */
[----:B------:R-:W-:Y:S03]  /*0ee0*/  BSSY.RECONVERGENT B1, `(.L_x_35) ;  /* 0x000000d000017945 */ /* 0x000fe60003800200 */
        /* <DEDUP_REMOVED lines=12> */
.L_x_36:
[----:B------:R-:W-:Y:S05]  /*0fb0*/  BSYNC.RECONVERGENT B1 ;  /* 0x0000000000017941 */ /* 0x000fea0003800200 */
.L_x_35:
[----:B------:R-:W-:-:S04]  /*0fc0*/  FADD R5, -R8, 1 ;  /* 0x3f80000008057421 */ /* 0x000fc80000000100 */
[----:B------:R-:W-:-:S05]  /*0fd0*/  FADD R7, R5, -R6 ;  /* 0x8000000605077221 */ /* 0x000fca0000000000 */
[----:B------:R-:W-:-:S04]  /*0fe0*/  FSETP.GE.AND P0, PT, R7, RZ, PT ;  /* 0x000000ff0700720b */ /* 0x000fc80003f06000 */
[----:B------:R-:W-:-:S04]  /*0ff0*/  FSETP.GE.AND P0, PT, R6, RZ, P0 ;  /* 0x000000ff0600720b */ /* 0x000fc80000706000 */
[----:B------:R-:W-:-:S13]  /*1000*/  FSETP.LTU.OR P0, PT, R8, RZ, !P0 ;  /* 0x000000ff0800720b */ /* 0x000fda0004709400 */
[----:B------:R-:W-:Y:S05]  /*1010*/  @P0 BRA `(.L_x_32) ;  /* 0x0000000000240947 */ /* 0x000fea0003800000 */
[----:B------:R-:W-:-:S04]  /*1020*/  FMUL R5, R6, R0 ;  /* 0x0000000006057220 */ /* 0x000fc80000400000 */
[----:B------:R-:W-:-:S04]  /*1030*/  FFMA R0, R8, R9, R5 ;  /* 0x0000000908007223 */ /* 0x000fc80000000005 */
[----:B------:R-:W-:-:S05]  /*1040*/  FFMA R0, R7, R3, R0 ;  /* 0x0000000307007223 */ /* 0x000fca0000000000 */
[----:B------:R-:W-:-:S13]  /*1050*/  FSETP.GEU.AND P0, PT, R0, R15, PT ;  /* 0x0000000f0000720b */ /* 0x000fda0003f0e000 */
[----:B------:R-:W-:Y:S01]  /*1060*/  @!P0 IMAD.MOV.U32 R22, RZ, RZ, R8 ;  /* 0x000000ffff168224 */ /* 0x000fe200078e0008 */
[----:B------:R-:W-:Y:S01]  /*1070*/  @!P0 MOV R15, R0 ;  /* 0x00000000000f8202 */ /* 0x000fe20000000f00 */
[----:B------:R-:W-:Y:S01]  /*1080*/  @!P0 IMAD.U32 R23, RZ, RZ, UR4 ;  /* 0x00000004ff178e24 */ /* 0x000fe2000f8e00ff */
[----:B------:R-:W-:Y:S02]  /*1090*/  @!P0 MOV R21, R6 ;  /* 0x0000000600158202 */ /* 0x000fe40000000f00 */
[----:B------:R-:W-:-:S07]  /*10a0*/  @!P0 MOV R20, R7 ;  /* 0x0000000700148202 */ /* 0x000fce0000000f00 */
.L_x_32:
[----:B------:R-:W-:Y:S05]  /*10b0*/  BSYNC.RECONVERGENT B0 ;  /* 0x0000000000007941 */ /* 0x000fea0003800200 */
.L_x_22:
[----:B------:R-:W-:Y:S01]  /*10c0*/  IADD3 R18, P0, PT, R18, 0xc, RZ ;  /* 0x0000000c12127810 */ /* 0x000fe20007f1e0ff */
[----:B------:R-:W-:-:S03]  /*10d0*/  UIADD3 UR4, UPT, UPT, UR4, 0x1, URZ ;  /* 0x0000000104047890 */ /* 0x000fc6000fffe0ff */
[----:B------:R-:W-:Y:S01]  /*10e0*/  IADD3.X R19, PT, PT, RZ, R19, RZ, P0, !PT ;  /* 0x00000013ff137210 */ /* 0x000fe200007fe4ff */
[----:B------:R-:W-:Y:S08]  /*10f0*/  BRA.U UP0, `(.L_x_37) ;  /* 0xfffffff100d07547 */ /* 0x000ff0000b83ffff */
.L_x_21:
[----:B------:R-:W-:-:S13]  /*1100*/  ISETP.GE.AND P0, PT, R23, RZ, PT ;  /* 0x000000ff1700720c */ /* 0x000fda0003f06270 */
[----:B------:R-:W-:Y:S05]  /*1110*/  @!P0 BRA `(.L_x_38) ;  /* 0x0000000000548947 */ /* 0x000fea0003800000 */
[----:B------:R-:W0:Y:S01]  /*1120*/  LDC.64 R6, c[0x0][0x388] ;  /* 0x0000e200ff067b82 */ /* 0x000e220000000a00 */
[----:B------:R-:W-:-:S07]  /*1130*/  IMAD R3, R23, 0x3, RZ ;  /* 0x0000000317037824 */ /* 0x000fce00078e02ff */
[----:B------:R-:W1:Y:S01]  /*1140*/  LDC.64 R4, c[0x0][0x3a8] ;  /* 0x0000ea00ff047b82 */ /* 0x000e620000000a00 */
[----:B0-----:R-:W-:-:S07]  /*1150*/  IMAD.WIDE.U32 R6, R3, 0x4, R6 ;  /* 0x0000000403067825 */ /* 0x001fce00078e0006 */
[----:B------:R-:W0:Y:S01]  /*1160*/  LDC.64 R2, c[0x0][0x3a0] ;  /* 0x0000e800ff027b82 */ /* 0x000e220000000a00 */
[----:B------:R-:W2:Y:S04]  /*1170*/  LDG.E.CONSTANT R11, desc[UR8][R6.64] ;  /* 0x00000008060b7981 */ /* 0x000ea8000c1e9900 */
[----:B------:R-:W3:Y:S04]  /*1180*/  LDG.E.CONSTANT R13, desc[UR8][R6.64+0x4] ;  /* 0x00000408060d7981 */ /* 0x000ee8000c1e9900 */
[----:B------:R-:W4:Y:S01]  /*1190*/  LDG.E.CONSTANT R15, desc[UR8][R6.64+0x8] ;  /* 0x00000808060f7981 */ /* 0x000f22000c1e9900 */
[----:B------:R-:W-:Y:S01]  /*11a0*/  SHF.L.U32 R9, R24, 0x2, RZ ;  /* 0x0000000218097819 */ /* 0x000fe200000006ff */
[----:B------:R-:W-:-:S04]  /*11b0*/  HFMA2 R17, -RZ, RZ, 1.875, 0 ;  /* 0x3f800000ff117431 */ /* 0x000fc800000001ff */
[----:B-1----:R-:W-:-:S04]  /*11c0*/  IMAD.WIDE R4, R9, 0x4, R4 ;  /* 0x0000000409047825 */ /* 0x002fc800078e0204 */
[----:B0-----:R-:W-:-:S05]  /*11d0*/  IMAD.WIDE R2, R9, 0x4, R2 ;  /* 0x0000000409027825 */ /* 0x001fca00078e0202 */
[----:B------:R-:W-:Y:S04]  /*11e0*/  STG.E desc[UR8][R2.64], R22 ;  /* 0x0000001602007986 */ /* 0x000fe8000c101908 */
[----:B------:R-:W-:Y:S04]  /*11f0*/  STG.E desc[UR8][R2.64+0x4], R21 ;  /* 0x0000041502007986 */ /* 0x000fe8000c101908 */
[----:B------:R-:W-:Y:S04]  /*1200*/  STG.E desc[UR8][R2.64+0x8], R20 ;  /* 0x0000081402007986 */ /* 0x000fe8000c101908 */
[----:B------:R-:W-:Y:S04]  /*1210*/  STG.E desc[UR8][R2.64+0xc], R17 ;  /* 0x00000c1102007986 */ /* 0x000fe8000c101908 */
[----:B------:R-:W-:Y:S04]  /*1220*/  STG.E desc[UR8][R4.64], R23 ;  /* 0x0000001704007986 */ /* 0x000fe8000c101908 */
[----:B--2---:R-:W-:Y:S04]  /*1230*/  STG.E desc[UR8][R4.64+0x4], R11 ;  /* 0x0000040b04007986 */ /* 0x004fe8000c101908 */
[----:B---3--:R-:W-:Y:S04]  /*1240*/  STG.E desc[UR8][R4.64+0x8], R13 ;  /* 0x0000080d04007986 */ /* 0x008fe8000c101908 */
[----:B----4-:R-:W-:Y:S01]  /*1250*/  STG.E desc[UR8][R4.64+0xc], R15 ;  /* 0x00000c0f04007986 */ /* 0x010fe2000c101908 */
[----:B------:R-:W-:Y:S05]  /*1260*/  EXIT ;  /* 0x000000000000794d */ /* 0x000fea0003800000 */
.L_x_38:
[----:B------:R-:W0:Y:S01]  /*1270*/  LDC.64 R2, c[0x0][0x3a0] ;  /* 0x0000e800ff027b82 */ /* 0x000e220000000a00 */
[----:B------:R-:W-:Y:S01]  /*1280*/  IMAD.SHL.U32 R9, R24, 0x4, RZ ;  /* 0x0000000418097824 */ /* 0x000fe200078e00ff */
[----:B------:R-:W-:-:S06]  /*1290*/  MOV R7, 0xffffffff ;  /* 0xffffffff00077802 */ /* 0x000fcc0000000f00 */
[----:B------:R-:W1:Y:S01]  /*12a0*/  LDC.64 R4, c[0x0][0x3a8] ;  /* 0x0000ea00ff047b82 */ /* 0x000e620000000a00 */
[----:B0-----:R-:W-:-:S05]  /*12b0*/  IMAD.WIDE R2, R9, 0x4, R2 ;  /* 0x0000000409027825 */ /* 0x001fca00078e0202 */
[----:B------:R-:W-:Y:S01]  /*12c0*/  STG.E desc[UR8][R2.64], RZ ;  /* 0x000000ff02007986 */ /* 0x000fe2000c101908 */
[----:B-1----:R-:W-:-:S03]  /*12d0*/  IMAD.WIDE R4, R9, 0x4, R4 ;  /* 0x0000000409047825 */ /* 0x002fc600078e0204 */
[----:B------:R-:W-:Y:S04]  /*12e0*/  STG.E desc[UR8][R2.64+0x4], RZ ;  /* 0x000004ff02007986 */ /* 0x000fe8000c101908 */
[----:B------:R-:W-:Y:S04]  /*12f0*/  STG.E desc[UR8][R2.64+0x8], RZ ;  /* 0x000008ff02007986 */ /* 0x000fe8000c101908 */
[----:B------:R-:W-:Y:S04]  /*1300*/  STG.E desc[UR8][R2.64+0xc], RZ ;  /* 0x00000cff02007986 */ /* 0x000fe8000c101908 */
[----:B------:R-:W-:Y:S04]  /*1310*/  STG.E desc[UR8][R4.64], R7 ;  /* 0x0000000704007986 */ /* 0x000fe8000c101908 */
[----:B------:R-:W-:Y:S04]  /*1320*/  STG.E desc[UR8][R4.64+0x4], RZ ;  /* 0x000004ff04007986 */ /* 0x000fe8000c101908 */
[----:B------:R-:W-:Y:S04]  /*1330*/  STG.E desc[UR8][R4.64+0x8], RZ ;  /* 0x000008ff04007986 */ /* 0x000fe8000c101908 */
[----:B------:R-:W-:Y:S01]  /*1340*/  STG.E desc[UR8][R4.64+0xc], RZ ;  /* 0x00000cff04007986 */ /* 0x000fe2000c101908 */
[----:B------:R-:W-:Y:S05]  /*1350*/  EXIT ;  /* 0x000000000000794d */ /* 0x000fea0003800000 */
        .weak           $__internal_0_$__cuda_sm3x_div_rn_noftz_f32_slowpath
        .type           $__internal_0_$__cuda_sm3x_div_rn_noftz_f32_slowpath,@function
        .size           $__internal_0_$__cuda_sm3x_div_rn_noftz_f32_slowpath,(.L_x_51 - $__internal_0_$__cuda_sm3x_div_rn_noftz_f32_slowpath)
$__internal_0_$__cuda_sm3x_div_rn_noftz_f32_slowpath:
[----:B------:R-:W-:Y:S01]  /*1360*/  SHF.R.U32.HI R10, RZ, 0x17, R32 ;  /* 0x00000017ff0a7819 */ /* 0x000fe20000011620 */
[----:B------:R-:W-:Y:S01]  /*1370*/  BSSY.RECONVERGENT B2, `(.L_x_39) ;  /* 0x0000063000027945 */ /* 0x000fe20003800200 */
[----:B------:R-:W-:Y:S01]  /*1380*/  SHF.R.U32.HI R29, RZ, 0x17, R6 ;  /* 0x00000017ff1d7819 */ /* 0x000fe20000011606 */
[----:B------:R-:W-:Y:S01]  /*1390*/  IMAD.MOV.U32 R31, RZ, RZ, R32 ;  /* 0x000000ffff1f7224 */ /* 0x000fe200078e0020 */
[----:B------:R-:W-:Y:S02]  /*13a0*/  LOP3.LUT R10, R10, 0xff, RZ, 0xc0, !PT ;  /* 0x000000ff0a0a7812 */ /* 0x000fe400078ec0ff */
[----:B------:R-:W-:Y:S02]  /*13b0*/  LOP3.LUT R29, R29, 0xff, RZ, 0xc0, !PT ;  /* 0x000000ff1d1d7812 */ /* 0x000fe400078ec0ff */
[----:B------:R-:W-:Y:S02]  /*13c0*/  IADD3 R27, PT, PT, R10, -0x1, RZ ;  /* 0xffffffff0a1b7810 */ /* 0x000fe40007ffe0ff */
[----:B------:R-:W-:-:S02]  /*13d0*/  IADD3 R28, PT, PT, R29, -0x1, RZ ;  /* 0xffffffff1d1c7810 */ /* 0x000fc40007ffe0ff */
[----:B------:R-:W-:-:S04]  /*13e0*/  ISETP.GT.U32.AND P0, PT, R27, 0xfd, PT ;  /* 0x000000fd1b00780c */ /* 0x000fc80003f04070 */
[----:B------:R-:W-:-:S13]  /*13f0*/  ISETP.GT.U32.OR P0, PT, R28, 0xfd, P0 ;  /* 0x000000fd1c00780c */ /* 0x000fda0000704470 */
[----:B------:R-:W-:Y:S01]  /*1400*/  @!P0 MOV R25, RZ ;  /* 0x000000ff00198202 */ /* 0x000fe20000000f00 */
[----:B------:R-:W-:Y:S06]  /*1410*/  @!P0 BRA `(.L_x_40) ;  /* 0x00000000005c8947 */ /* 0x000fec0003800000 */
[----:B------:R-:W-:Y:S02]  /*1420*/  FSETP.GTU.FTZ.AND P0, PT, |R6|, +INF , PT ;  /* 0x7f8000000600780b */ /* 0x000fe40003f1c200 */
[----:B------:R-:W-:-:S04]  /*1430*/  FSETP.GTU.FTZ.AND P1, PT, |R32|, +INF , PT ;  /* 0x7f8000002000780b */ /* 0x000fc80003f3c200 */
[----:B------:R-:W-:-:S13]  /*1440*/  PLOP3.LUT P0, PT, P0, P1, PT, 0xf8, 0x8f ;  /* 0x00000000008f781c */ /* 0x000fda0000703f70 */
[----:B------:R-:W-:Y:S05]  /*1450*/  @P0 BRA `(.L_x_41) ;  /* 0x00000004004c0947 */ /* 0x000fea0003800000 */
[----:B------:R-:W-:-:S13]  /*1460*/  LOP3.LUT P0, RZ, R31, 0x7fffffff, R6, 0xc8, !PT ;  /* 0x7fffffff1fff7812 */ /* 0x000fda000780c806 */
[----:B------:R-:W-:Y:S05]  /*1470*/  @!P0 BRA `(.L_x_42) ;  /* 0x00000004003c8947 */ /* 0x000fea0003800000 */
[----:B------:R-:W-:Y:S02]  /*1480*/  FSETP.NEU.FTZ.AND P2, PT, |R6|, +INF , PT ;  /* 0x7f8000000600780b */ /* 0x000fe40003f5d200 */
[----:B------:R-:W-:Y:S02]  /*1490*/  FSETP.NEU.FTZ.AND P1, PT, |R32|, +INF , PT ;  /* 0x7f8000002000780b */ /* 0x000fe40003f3d200 */
[----:B------:R-:W-:-:S11]  /*14a0*/  FSETP.NEU.FTZ.AND P0, PT, |R6|, +INF , PT ;  /* 0x7f8000000600780b */ /* 0x000fd60003f1d200 */
[----:B------:R-:W-:Y:S05]  /*14b0*/  @!P1 BRA !P2, `(.L_x_42) ;  /* 0x00000004002c9947 */ /* 0x000fea0005000000 */
[----:B------:R-:W-:-:S04]  /*14c0*/  LOP3.LUT P2, RZ, R6, 0x7fffffff, RZ, 0xc0, !PT ;  /* 0x7fffffff06ff7812 */ /* 0x000fc8000784c0ff */
[----:B------:R-:W-:-:S13]  /*14d0*/  PLOP3.LUT P1, PT, P1, P2, PT, 0x2f, 0xf2 ;  /* 0x0000000000f2781c */ /* 0x000fda0000f24577 */
[----:B------:R-:W-:Y:S05]  /*14e0*/  @P1 BRA `(.L_x_43) ;  /* 0x0000000400181947 */ /* 0x000fea0003800000 */
[----:B------:R-:W-:-:S04]  /*14f0*/  LOP3.LUT P1, RZ, R31, 0x7fffffff, RZ, 0xc0, !PT ;  /* 0x7fffffff1fff7812 */ /* 0x000fc8000782c0ff */
[----:B------:R-:W-:-:S13]  /*1500*/  PLOP3.LUT P0, PT, P0, P1, PT, 0x2f, 0xf2 ;  /* 0x0000000000f2781c */ /* 0x000fda0000702577 */
[----:B------:R-:W-:Y:S05]  /*1510*/  @P0 BRA `(.L_x_44) ;  /* 0x0000000400000947 */ /* 0x000fea0003800000 */
[----:B------:R-:W-:Y:S02]  /*1520*/  ISETP.GE.AND P0, PT, R28, RZ, PT ;  /* 0x000000ff1c00720c */ /* 0x000fe40003f06270 */
[----:B------:R-:W-:-:S11]  /*1530*/  ISETP.GE.AND P1, PT, R27, RZ, PT ;  /* 0x000000ff1b00720c */ /* 0x000fd60003f26270 */
[----:B------:R-:W-:Y:S01]  /*1540*/  @P0 MOV R25, RZ ;  /* 0x000000ff00190202 */ /* 0x000fe20000000f00 */
[----:B------:R-:W-:Y:S01]  /*1550*/  @!P0 FFMA R6, R6, 1.84467440737095516160e+19, RZ ;  /* 0x5f80000006068823 */ /* 0x000fe200000000ff */
[----:B------:R-:W-:Y:S01]  /*1560*/  @!P0 MOV R25, 0xffffffc0 ;  /* 0xffffffc000198802 */ /* 0x000fe20000000f00 */
[----:B------:R-:W-:-:S03]  /*1570*/  @!P1 FFMA R31, R32, 1.84467440737095516160e+19, RZ ;  /* 0x5f800000201f9823 */ /* 0x000fc600000000ff */
[----:B------:R-:W-:-:S07]  /*1580*/  @!P1 IADD3 R25, PT, PT, R25, 0x40, RZ ;  /* 0x0000004019199810 */ /* 0x000fce0007ffe0ff */
.L_x_40:
[----:B------:R-:W-:Y:S01]  /*1590*/  LEA R28, R10, 0xc0800000, 0x17 ;  /* 0xc08000000a1c7811 */ /* 0x000fe200078eb8ff */
[----:B------:R-:W-:Y:S01]  /*15a0*/  BSSY.RECONVERGENT B3, `(.L_x_45) ;  /* 0x0000036000037945 */ /* 0x000fe20003800200 */
[----:B------:R-:W-:-:S03]  /*15b0*/  IADD3 R29, PT, PT, R29, -0x7f, RZ ;  /* 0xffffff811d1d7810 */ /* 0x000fc60007ffe0ff */
[----:B------:R-:W-:Y:S02]  /*15c0*/  IMAD.IADD R33, R31, 0x1, -R28 ;  /* 0x000000011f217824 */ /* 0x000fe400078e0a1c */
[----:B------:R-:W-:Y:S02]  /*15d0*/  IMAD R6, R29, -0x800000, R6 ;  /* 0xff8000001d067824 */ /* 0x000fe400078e0206 */
[----:B------:R-:W0:Y:S01]  /*15e0*/  MUFU.RCP R28, R33 ;  /* 0x00000021001c7308 */ /* 0x000e220000001000 */
[----:B------:R-:W-:-:S04]  /*15f0*/  FADD.FTZ R27, -R33, -RZ ;  /* 0x800000ff211b7221 */ /* 0x000fc80000010100 */
[----:B0-----:R-:W-:-:S04]  /*1600*/  FFMA R31, R28, R27, 1 ;  /* 0x3f8000001c1f7423 */ /* 0x001fc8000000001b */
[----:B------:R-:W-:-:S04]  /*1610*/  FFMA R31, R28, R31, R28 ;  /* 0x0000001f1c1f7223 */ /* 0x000fc8000000001c */
[----:B------:R-:W-:-:S04]  /*1620*/  FFMA R28, R6, R31, RZ ;  /* 0x0000001f061c7223 */ /* 0x000fc800000000ff */
[----:B------:R-:W-:-:S04]  /*1630*/  FFMA R30, R27, R28, R6 ;  /* 0x0000001c1b1e7223 */ /* 0x000fc80000000006 */
[----:B------:R-:W-:Y:S01]  /*1640*/  FFMA R30, R31, R30, R28 ;  /* 0x0000001e1f1e7223 */ /* 0x000fe2000000001c */
[----:B------:R-:W-:-:S03]  /*1650*/  IADD3 R28, PT, PT, R29, 0x7f, -R10 ;  /* 0x0000007f1d1c7810 */ /* 0x000fc60007ffe80a */
[----:B------:R-:W-:Y:S01]  /*1660*/  FFMA R27, R27, R30, R6 ;  /* 0x0000001e1b1b7223 */ /* 0x000fe20000000006 */
[----:B------:R-:W-:-:S03]  /*1670*/  IADD3 R25, PT, PT, R28, R25, RZ ;  /* 0x000000191c197210 */ /* 0x000fc60007ffe0ff */
[----:B------:R-:W-:-:S05]  /*1680*/  FFMA R6, R31, R27, R30 ;  /* 0x0000001b1f067223 */ /* 0x000fca000000001e */
[----:B------:R-:W-:-:S04]  /*1690*/  SHF.R.U32.HI R10, RZ, 0x17, R6 ;  /* 0x00000017ff0a7819 */ /* 0x000fc80000011606 */
[----:B------:R-:W-:-:S04]  /*16a0*/  LOP3.LUT R10, R10, 0xff, RZ, 0xc0, !PT ;  /* 0x000000ff0a0a7812 */ /* 0x000fc800078ec0ff */
[----:B------:R-:W-:-:S04]  /*16b0*/  IADD3 R10, PT, PT, R10, R25, RZ ;  /* 0x000000190a0a7210 */ /* 0x000fc80007ffe0ff */
[----:B------:R-:W-:-:S04]  /*16c0*/  IADD3 R28, PT, PT, R10, -0x1, RZ ;  /* 0xffffffff0a1c7810 */ /* 0x000fc80007ffe0ff */
[----:B------:R-:W-:-:S13]  /*16d0*/  ISETP.GE.U32.AND P0, PT, R28, 0xfe, PT ;  /* 0x000000fe1c00780c */ /* 0x000fda0003f06070 */
[----:B------:R-:W-:Y:S05]  /*16e0*/  @!P0 BRA `(.L_x_46) ;  /* 0x0000000000808947 */ /* 0x000fea0003800000 */
[----:B------:R-:W-:-:S13]  /*16f0*/  ISETP.GT.AND P0, PT, R10, 0xfe, PT ;  /* 0x000000fe0a00780c */ /* 0x000fda0003f04270 */
[----:B------:R-:W-:Y:S05]  /*1700*/  @P0 BRA `(.L_x_47) ;  /* 0x00000000006c0947 */ /* 0x000fea0003800000 */
[----:B------:R-:W-:-:S13]  /*1710*/  ISETP.GE.AND P0, PT, R10, 0x1, PT ;  /* 0x000000010a00780c */ /* 0x000fda0003f06270 */
[----:B------:R-:W-:Y:S05]  /*1720*/  @P0 BRA `(.L_x_48) ;  /* 0x0000000000740947 */ /* 0x000fea0003800000 */
[----:B------:R-:W-:Y:S02]  /*1730*/  ISETP.GE.AND P0, PT, R10, -0x18, PT ;  /* 0xffffffe80a00780c */ /* 0x000fe40003f06270 */
[----:B------:R-:W-:-:S11]  /*1740*/  LOP3.LUT R6, R6, 0x80000000, RZ, 0xc0, !PT ;  /* 0x8000000006067812 */ /* 0x000fd600078ec0ff */
[----:B------:R-:W-:Y:S05]  /*1750*/  @!P0 BRA `(.L_x_48) ;  /* 0x0000000000688947 */ /* 0x000fea0003800000 */
[CCC-:B------:R-:W-:Y:S01]  /*1760*/  FFMA.RZ R25, R31.reuse, R27.reuse, R30.reuse ;  /* 0x0000001b1f197223 */ /* 0x1c0fe2000000c01e */
[CCC-:B------:R-:W-:Y:S01]  /*1770*/  FFMA.RP R28, R31.reuse, R27.reuse, R30.reuse ;  /* 0x0000001b1f1c7223 */ /* 0x1c0fe2000000801e */
[----:B------:R-:W-:Y:S01]  /*1780*/  FFMA.RM R31, R31, R27, R30 ;  /* 0x0000001b1f1f7223 */ /* 0x000fe2000000401e */
[C---:B------:R-:W-:Y:S01]  /*1790*/  VIADD R27, R10.reuse, 0x20 ;  /* 0x000000200a1b7836 */ /* 0x040fe20000000000 */
[C---:B------:R-:W-:Y:S02]  /*17a0*/  ISETP.NE.AND P2, PT, R10.reuse, RZ, PT ;  /* 0x000000ff0a00720c */ /* 0x040fe40003f45270 */
[----:B------:R-:W-:Y:S02]  /*17b0*/  LOP3.LUT R25, R25, 0x7fffff, RZ, 0xc0, !PT ;  /* 0x007fffff19197812 */ /* 0x000fe400078ec0ff */
[----:B------:R-:W-:Y:S02]  /*17c0*/  ISETP.NE.AND P1, PT, R10, RZ, PT ;  /* 0x000000ff0a00720c */ /* 0x000fe40003f25270 */
[----:B------:R-:W-:-:S02]  /*17d0*/  LOP3.LUT R30, R25, 0x800000, RZ, 0xfc, !PT ;  /* 0x00800000191e7812 */ /* 0x000fc400078efcff */
[----:B------:R-:W-:Y:S02]  /*17e0*/  IADD3 R10, PT, PT, -R10, RZ, RZ ;  /* 0x000000ff0a0a7210 */ /* 0x000fe40007ffe1ff */
[----:B------:R-:W-:Y:S02]  /*17f0*/  SHF.L.U32 R27, R30, R27, RZ ;  /* 0x0000001b1e1b7219 */ /* 0x000fe400000006ff */
[----:B------:R-:W-:Y:S02]  /*1800*/  FSETP.NEU.FTZ.AND P0, PT, R28, R31, PT ;  /* 0x0000001f1c00720b */ /* 0x000fe40003f1d000 */
[----:B------:R-:W-:Y:S02]  /*1810*/  SEL R25, R10, RZ, P2 ;  /* 0x000000ff0a197207 */ /* 0x000fe40001000000 */
[----:B------:R-:W-:Y:S02]  /*1820*/  ISETP.NE.AND P1, PT, R27, RZ, P1 ;  /* 0x000000ff1b00720c */ /* 0x000fe40000f25270 */
[----:B------:R-:W-:-:S02]  /*1830*/  SHF.R.U32.HI R27, RZ, R25, R30 ;  /* 0x00000019ff1b7219 */ /* 0x000fc4000001161e */
[----:B------:R-:W-:Y:S02]  /*1840*/  PLOP3.LUT P0, PT, P0, P1, PT, 0xf8, 0x8f ;  /* 0x00000000008f781c */ /* 0x000fe40000703f70 */
[----:B------:R-:W-:Y:S02]  /*1850*/  SHF.R.U32.HI R25, RZ, 0x1, R27 ;  /* 0x00000001ff197819 */ /* 0x000fe4000001161b */
[----:B------:R-:W-:-:S04]  /*1860*/  SEL R10, RZ, 0x1, !P0 ;  /* 0x00000001ff0a7807 */ /* 0x000fc80004000000 */
[----:B------:R-:W-:-:S04]  /*1870*/  LOP3.LUT R10, R10, 0x1, R25, 0xf8, !PT ;  /* 0x000000010a0a7812 */ /* 0x000fc800078ef819 */
[----:B------:R-:W-:-:S04]  /*1880*/  LOP3.LUT R10, R10, R27, RZ, 0xc0, !PT ;  /* 0x0000001b0a0a7212 */ /* 0x000fc800078ec0ff */
[----:B------:R-:W-:-:S04]  /*1890*/  IADD3 R25, PT, PT, R25, R10, RZ ;  /* 0x0000000a19197210 */ /* 0x000fc80007ffe0ff */
[----:B------:R-:W-:Y:S01]  /*18a0*/  LOP3.LUT R6, R25, R6, RZ, 0xfc, !PT ;  /* 0x0000000619067212 */ /* 0x000fe200078efcff */
[----:B------:R-:W-:Y:S06]  /*18b0*/  BRA `(.L_x_48) ;  /* 0x0000000000107947 */ /* 0x000fec0003800000 */
.L_x_47:
[----:B------:R-:W-:-:S04]  /*18c0*/  LOP3.LUT R6, R6, 0x80000000, RZ, 0xc0, !PT ;  /* 0x8000000006067812 */ /* 0x000fc800078ec0ff */
[----:B------:R-:W-:Y:S01]  /*18d0*/  LOP3.LUT R6, R6, 0x7f800000, RZ, 0xfc, !PT ;  /* 0x7f80000006067812 */ /* 0x000fe200078efcff */
[----:B------:R-:W-:Y:S06]  /*18e0*/  BRA `(.L_x_48) ;  /* 0x0000000000047947 */ /* 0x000fec0003800000 */
.L_x_46:
[----:B------:R-:W-:-:S07]  /*18f0*/  LEA R6, R25, R6, 0x17 ;  /* 0x0000000619067211 */ /* 0x000fce00078eb8ff */
.L_x_48:
[----:B------:R-:W-:Y:S05]  /*1900*/  BSYNC.RECONVERGENT B3 ;  /* 0x0000000000037941 */ /* 0x000fea0003800200 */
.L_x_45:
[----:B------:R-:W-:Y:S05]  /*1910*/  BRA `(.L_x_49) ;  /* 0x0000000000207947 */ /* 0x000fea0003800000 */
.L_x_44:
[----:B------:R-:W-:-:S04]  /*1920*/  LOP3.LUT R6, R31, 0x80000000, R6, 0x48, !PT ;  /* 0x800000001f067812 */ /* 0x000fc800078e4806 */
[----:B------:R-:W-:Y:S01]  /*1930*/  LOP3.LUT R6, R6, 0x7f800000, RZ, 0xfc, !PT ;  /* 0x7f80000006067812 */ /* 0x000fe200078efcff */
[----:B------:R-:W-:Y:S06]  /*1940*/  BRA `(.L_x_49) ;  /* 0x0000000000147947 */ /* 0x000fec0003800000 */
.L_x_43:
[----:B------:R-:W-:Y:S01]  /*1950*/  LOP3.LUT R6, R31, 0x80000000, R6, 0x48, !PT ;  /* 0x800000001f067812 */ /* 0x000fe200078e4806 */
[----:B------:R-:W-:Y:S06]  /*1960*/  BRA `(.L_x_49) ;  /* 0x00000000000c7947 */ /* 0x000fec0003800000 */
.L_x_42:
[----:B------:R-:W0:Y:S01]  /*1970*/  MUFU.RSQ R6, -QNAN ;  /* 0xffc0000000067908 */ /* 0x000e220000001400 */
[----:B------:R-:W-:Y:S05]  /*1980*/  BRA `(.L_x_49) ;  /* 0x0000000000047947 */ /* 0x000fea0003800000 */
.L_x_41:
[----:B------:R-:W-:-:S07]  /*1990*/  FADD.FTZ R6, R6, R32 ;  /* 0x0000002006067221 */ /* 0x000fce0000010000 */
.L_x_49:
[----:B------:R-:W-:Y:S05]  /*19a0*/  BSYNC.RECONVERGENT B2 ;  /* 0x0000000000027941 */ /* 0x000fea0003800200 */
.L_x_39:
[----:B------:R-:W-:-:S04]  /*19b0*/  HFMA2 R27, -RZ, RZ, 0, 0 ;  /* 0x00000000ff1b7431 */ /* 0x000fc800000001ff */
[----:B0-----:R-:W-:Y:S05]  /*19c0*/  RET.REL.NODEC R26 `(_Z15rasterizeKernelPKfPKiiiiPfPi) ;  /* 0xffffffe41a8c7950 */ /* 0x001fea0003c3ffff */
.L_x_50:
        /* <DEDUP_REMOVED lines=11> */
.L_x_51:


//--------------------- .nv.shared.reserved.0     --------------------------
	.section	.nv.shared.reserved.0,"aw",@nobits
	.weak		__nv_reservedSMEM_offset_0_alias
	.size		__nv_reservedSMEM_offset_0_alias, 0, 64
	.other		__nv_reservedSMEM_offset_0_alias,@"STO_CUDA_RESERVED_SHARED STV_DEFAULT"
__nv_reservedSMEM_offset_0_alias:
	.zero		0
	.zero		64


//--------------------- .nv.constant0._Z13textureKernelPKfS0_iiiiiPf --------------------------
	.section	.nv.constant0._Z13textureKernelPKfS0_iiiiiPf,"a",@progbits
	.sectionflags	@""
	.align	4
.nv.constant0._Z13textureKernelPKfS0_iiiiiPf:
	.zero		944


//--------------------- .nv.constant0._Z17interpolateKernelPKfS0_PKiS2_iiiPf --------------------------
	.section	.nv.constant0._Z17interpolateKernelPKfS0_PKiS2_iiiPf,"a",@progbits
	.sectionflags	@""
	.align	4
.nv.constant0._Z17interpolateKernelPKfS0_PKiS2_iiiPf:
	.zero		952


//--------------------- .nv.constant0._Z15rasterizeKernelPKfPKiiiiPfPi --------------------------
	.section	.nv.constant0._Z15rasterizeKernelPKfPKiiiiPfPi,"a",@progbits
	.sectionflags	@""
	.align	4
.nv.constant0._Z15rasterizeKernelPKfPKiiiiPfPi:
	.zero		944


//--------------------- SYMBOLS --------------------------

	.type		.nv.reservedSmem.offset0,@object
	.size		.nv.reservedSmem.offset0,0x4
